	.headerflags	@"EF_CUDA_TEXMODE_UNIFIED EF_CUDA_64BIT_ADDRESS EF_CUDA_SM89 EF_CUDA_VIRTUAL_SM(EF_CUDA_SM89)"
	.elftype	@"ET_EXEC"


//--------------------- .nv.info                  --------------------------
	.section	.nv.info,"",@"SHT_CUDA_INFO"
	.align	4


	//----- nvinfo : EIATTR_REGCOUNT
	.align		4
        /*0000*/ 	.byte	0x04, 0x2f
        /*0002*/ 	.short	(.L_1 - .L_0)
	.align		4
.L_0:
        /*0004*/ 	.word	index@(triton__0d1d2d3d4de5e)
        /*0008*/ 	.word	0x00000046


	//----- nvinfo : EIATTR_MAX_STACK_SIZE
	.align		4
.L_1:
        /*000c*/ 	.byte	0x04, 0x23
        /*000e*/ 	.short	(.L_3 - .L_2)
	.align		4
.L_2:
        /*0010*/ 	.word	index@(triton__0d1d2d3d4de5e)
        /*0014*/ 	.word	0x00000000


	//----- nvinfo : EIATTR_MIN_STACK_SIZE
	.align		4
.L_3:
        /*0018*/ 	.byte	0x04, 0x12
        /*001a*/ 	.short	(.L_5 - .L_4)
	.align		4
.L_4:
        /*001c*/ 	.word	index@(triton__0d1d2d3d4de5e)
        /*0020*/ 	.word	0x00000000


	//----- nvinfo : EIATTR_FRAME_SIZE
	.align		4
.L_5:
        /*0024*/ 	.byte	0x04, 0x11
        /*0026*/ 	.short	(.L_7 - .L_6)
	.align		4
.L_6:
        /*0028*/ 	.word	index@(triton__0d1d2d3d4de5e)
        /*002c*/ 	.word	0x00000000
.L_7:


//--------------------- .nv.info.triton__0d1d2d3d4de5e --------------------------
	.section	.nv.info.triton__0d1d2d3d4de5e,"",@"SHT_CUDA_INFO"
	.align	4


	//----- nvinfo : EIATTR_CUDA_API_VERSION
	.align		4
        /*0000*/ 	.byte	0x04, 0x37
        /*0002*/ 	.short	(.L_9 - .L_8)
.L_8:
        /*0004*/ 	.word	0x0000007b


	//----- nvinfo : EIATTR_PARAM_CBANK
	.align		4
.L_9:
        /*0008*/ 	.byte	0x04, 0x0a
        /*000a*/ 	.short	(.L_11 - .L_10)
	.align		4
.L_10:
        /*000c*/ 	.word	index@(.nv.constant0.triton__0d1d2d3d4de5e)
        /*0010*/ 	.short	0x0160
        /*0012*/ 	.short	0x0028


	//----- nvinfo : EIATTR_CBANK_PARAM_SIZE
	.align		4
.L_11:
        /*0014*/ 	.byte	0x03, 0x19
        /*0016*/ 	.short	0x0028


	//----- nvinfo : EIATTR_KPARAM_INFO
	.align		4
        /*0018*/ 	.byte	0x04, 0x17
        /*001a*/ 	.short	(.L_13 - .L_12)
.L_12:
        /*001c*/ 	.word	0x00000000
        /*0020*/ 	.short	0x0005
        /*0022*/ 	.short	0x0024
        /*0024*/ 	.byte	0x00, 0xf0, 0x11, 0x00


	//----- nvinfo : EIATTR_KPARAM_INFO
	.align		4
.L_13:
        /*0028*/ 	.byte	0x04, 0x17
        /*002a*/ 	.short	(.L_15 - .L_14)
.L_14:
        /*002c*/ 	.word	0x00000000
        /*0030*/ 	.short	0x0004
        /*0032*/ 	.short	0x0020
        /*0034*/ 	.byte	0x00, 0xf0, 0x11, 0x00


	//----- nvinfo : EIATTR_KPARAM_INFO
	.align		4
.L_15:
        /*0038*/ 	.byte	0x04, 0x17
        /*003a*/ 	.short	(.L_17 - .L_16)
.L_16:
        /*003c*/ 	.word	0x00000000
        /*0040*/ 	.short	0x0003
        /*0042*/ 	.short	0x0018
        /*0044*/ 	.byte	0x00, 0xf0, 0x21, 0x00


	//----- nvinfo : EIATTR_KPARAM_INFO
	.align		4
.L_17:
        /*0048*/ 	.byte	0x04, 0x17
        /*004a*/ 	.short	(.L_19 - .L_18)
.L_18:
        /*004c*/ 	.word	0x00000000
        /*0050*/ 	.short	0x0002
        /*0052*/ 	.short	0x0010
        /*0054*/ 	.byte	0x00, 0xf0, 0x21, 0x00


	//----- nvinfo : EIATTR_KPARAM_INFO
	.align		4
.L_19:
        /*0058*/ 	.byte	0x04, 0x17
        /*005a*/ 	.short	(.L_21 - .L_20)
.L_20:
        /*005c*/ 	.word	0x00000000
        /*0060*/ 	.short	0x0001
        /*0062*/ 	.short	0x0008
        /*0064*/ 	.byte	0x00, 0xf0, 0x21, 0x00


	//----- nvinfo : EIATTR_KPARAM_INFO
	.align		4
.L_21:
        /*0068*/ 	.byte	0x04, 0x17
        /*006a*/ 	.short	(.L_23 - .L_22)
.L_22:
        /*006c*/ 	.word	0x00000000
        /*0070*/ 	.short	0x0000
        /*0072*/ 	.short	0x0000
        /*0074*/ 	.byte	0x00, 0xf0, 0x21, 0x00


	//----- nvinfo : EIATTR_MAXREG_COUNT
	.align		4
.L_23:
        /*0078*/ 	.byte	0x03, 0x1b
        /*007a*/ 	.short	0x00ff


	//----- nvinfo : EIATTR_COOP_GROUP_MASK_REGIDS
	.align		4
        /*007c*/ 	.byte	0x04, 0x29
        /*007e*/ 	.short	(.L_25 - .L_24)


	//   ....[0]....
.L_24:
        /*0080*/ 	.word	0xffffffff


	//   ....[1]....
        /*0084*/ 	.word	0xffffffff


	//   ....[2]....
        /*0088*/ 	.word	0xffffffff


	//   ....[3]....
        /*008c*/ 	.word	0xffffffff


	//   ....[4]....
        /*0090*/ 	.word	0xffffffff


	//   ....[5]....
        /*0094*/ 	.word	0xffffffff


	//   ....[6]....
        /*0098*/ 	.word	0xffffffff


	//   ....[7]....
        /*009c*/ 	.word	0xffffffff


	//   ....[8]....
        /*00a0*/ 	.word	0xffffffff


	//   ....[9]....
        /*00a4*/ 	.word	0xffffffff


	//   ....[10]....
        /*00a8*/ 	.word	0xffffffff


	//   ....[11]....
        /*00ac*/ 	.word	0xffffffff


	//   ....[12]....
        /*00b0*/ 	.word	0xffffffff


	//   ....[13]....
        /*00b4*/ 	.word	0xffffffff


	//   ....[14]....
        /*00b8*/ 	.word	0xffffffff


	//   ....[15]....
        /*00bc*/ 	.word	0xffffffff


	//   ....[16]....
        /*00c0*/ 	.word	0xffffffff


	//   ....[17]....
        /*00c4*/ 	.word	0xffffffff


	//   ....[18]....
        /*00c8*/ 	.word	0xffffffff


	//   ....[19]....
        /*00cc*/ 	.word	0xffffffff


	//   ....[20]....
        /*00d0*/ 	.word	0xffffffff


	//   ....[21]....
        /*00d4*/ 	.word	0xffffffff


	//   ....[22]....
        /*00d8*/ 	.word	0xffffffff


	//   ....[23]....
        /*00dc*/ 	.word	0xffffffff


	//----- nvinfo : EIATTR_COOP_GROUP_INSTR_OFFSETS
	.align		4
.L_25:
        /*00e0*/ 	.byte	0x04, 0x28
        /*00e2*/ 	.short	(.L_27 - .L_26)


	//   ....[0]....
.L_26:
        /*00e4*/ 	.word	0x00002030


	//   ....[1]....
        /*00e8*/ 	.word	0x00002250


	//   ....[2]....
        /*00ec*/ 	.word	0x00002350


	//   ....[3]....
        /*00f0*/ 	.word	0x000023a0


	//   ....[4]....
        /*00f4*/ 	.word	0x000023e0


	//   ....[5]....
        /*00f8*/ 	.word	0x000024a0


	//   ....[6]....
        /*00fc*/ 	.word	0x00002500


	//   ....[7]....
        /*0100*/ 	.word	0x00002540


	//   ....[8]....
        /*0104*/ 	.word	0x00002600


	//   ....[9]....
        /*0108*/ 	.word	0x00002650


	//   ....[10]....
        /*010c*/ 	.word	0x000026a0


	//   ....[11]....
        /*0110*/ 	.word	0x00002750


	//   ....[12]....
        /*0114*/ 	.word	0x000027b0


	//   ....[13]....
        /*0118*/ 	.word	0x00002890


	//   ....[14]....
        /*011c*/ 	.word	0x000028f0


	//   ....[15]....
        /*0120*/ 	.word	0x00002a20


	//   ....[16]....
        /*0124*/ 	.word	0x00002a30


	//   ....[17]....
        /*0128*/ 	.word	0x00002a40


	//   ....[18]....
        /*012c*/ 	.word	0x00002a80


	//   ....[19]....
        /*0130*/ 	.word	0x00002b50


	//   ....[20]....
        /*0134*/ 	.word	0x00002c10


	//   ....[21]....
        /*0138*/ 	.word	0x00002c40


	//   ....[22]....
        /*013c*/ 	.word	0x00002d10


	//   ....[23]....
        /*0140*/ 	.word	0x00002d60


	//----- nvinfo : EIATTR_EXIT_INSTR_OFFSETS
	.align		4
.L_27:
        /*0144*/ 	.byte	0x04, 0x1c
        /*0146*/ 	.short	(.L_29 - .L_28)


	//   ....[0]....
.L_28:
        /*0148*/ 	.word	0x00002ee0


	//   ....[1]....
        /*014c*/ 	.word	0x00002f20


	//----- nvinfo : EIATTR_MAX_THREADS
	.align		4
.L_29:
        /*0150*/ 	.byte	0x04, 0x05
        /*0152*/ 	.short	(.L_31 - .L_30)
.L_30:
        /*0154*/ 	.word	0x00000100
        /*0158*/ 	.word	0x00000001
        /*015c*/ 	.word	0x00000001
.L_31:


//--------------------- .nv.rel.action            --------------------------
	.section	.nv.rel.action,"",@"SHT_CUDA_RELOCINFO"
	.align	8
	.sectionentsize	8
        /*0000*/ 	.byte	0x73, 0x00, 0x00, 0x00, 0x00, 0x00, 0x00, 0x00, 0x00, 0x00, 0x00, 0x11, 0x25, 0x00, 0x05, 0x36


//--------------------- .nv.constant0.triton__0d1d2d3d4de5e --------------------------
	.section	.nv.constant0.triton__0d1d2d3d4de5e,"a",@progbits
	.align	4
.nv.constant0.triton__0d1d2d3d4de5e:
	.zero		392


//--------------------- .text.triton__0d1d2d3d4de5e --------------------------
	.section	.text.triton__0d1d2d3d4de5e,"ax",@progbits
	.sectionflags	@"SHF_BARRIERS=1"
	.sectioninfo	@"SHI_REGISTERS=70"
	.align	128
        .global         triton__0d1d2d3d4de5e
        .type           triton__0d1d2d3d4de5e,@function
        .size           triton__0d1d2d3d4de5e,(.L_x_4 - triton__0d1d2d3d4de5e)
        .other          triton__0d1d2d3d4de5e,@"STO_CUDA_ENTRY STV_DEFAULT"
triton__0d1d2d3d4de5e:
.text.triton__0d1d2d3d4de5e:
[----:B------:R-:W-:-:S02]  /*0000*/  MOV R1, c[0x0][0x28] ;  /* 0x00000a0000017a02 */ /* 0x000fc40000000f00 */
[----:B------:R-:W0:Y:S01]  /*0010*/  S2R R0, SR_CTAID.X ;  /* 0x0000000000007919 */ /* 0x000e220000002500 */
[----:B------:R-:W-:Y:S01]  /*0020*/  MOV R18, 0xfffff800 ;  /* 0xfffff80000127802 */ /* 0x000fe20000000f00 */
[----:B------:R-:W-:Y:S01]  /*0030*/  CS2R R20, SRZ ;  /* 0x0000000000147805 */ /* 0x000fe2000001ff00 */
[----:B------:R-:W-:Y:S01]  /*0040*/  MOV R19, RZ ;  /* 0x000000ff00137202 */ /* 0x000fe20000000f00 */
[----:B------:R-:W1:Y:S01]  /*0050*/  S2R R41, SR_TID.X ;  /* 0x0000000000297919 */ /* 0x000e620000002100 */
[----:B------:R-:W-:Y:S01]  /*0060*/  CS2R R22, SRZ ;  /* 0x0000000000167805 */ /* 0x000fe2000001ff00 */
        /* <DEDUP_REMOVED lines=8> */
[----:B------:R-:W-:Y:S01]  /*00f0*/  MOV R40, RZ ;  /* 0x000000ff00287202 */ /* 0x000fe20000000f00 */
[----:B------:R-:W-:Y:S01]  /*0100*/  CS2R R42, SRZ ;  /* 0x00000000002a7805 */ /* 0x000fe2000001ff00 */
[----:B------:R-:W-:Y:S01]  /*0110*/  ULDC.64 UR4, c[0x0][0x118] ;  /* 0x0000460000047ab9 */ /* 0x000fe20000000a00 */
[----:B0-----:R-:W-:-:S02]  /*0120*/  SHF.R.S32.HI R3, RZ, 0x1f, R0 ;  /* 0x0000001fff037819 */ /* 0x001fc40000011400 */
[----:B------:R-:W-:Y:S02]  /*0130*/  ISETP.GE.AND P0, PT, R0, 0x240, PT ;  /* 0x000002400000780c */ /* 0x000fe40003f06270 */
[-C--:B------:R-:W-:Y:S02]  /*0140*/  LEA.HI R3, R3, R0.reuse, RZ, 0x5 ;  /* 0x0000000003037211 */ /* 0x080fe400078f28ff */
[----:B-1----:R-:W-:Y:S02]  /*0150*/  LOP3.LUT R41, R41, 0xff, RZ, 0xc0, !PT ;  /* 0x000000ff29297812 */ /* 0x002fe400078ec0ff */
[----:B------:R-:W-:Y:S02]  /*0160*/  LOP3.LUT R5, R3, 0xffffffe0, RZ, 0xc0, !PT ;  /* 0xffffffe003057812 */ /* 0x000fe400078ec0ff */
[----:B------:R-:W-:Y:S02]  /*0170*/  SHF.R.S32.HI R2, RZ, 0x5, R3 ;  /* 0x00000005ff027819 */ /* 0x000fe40000011403 */
[----:B------:R-:W-:-:S02]  /*0180*/  IADD3 R5, -R5, R0, RZ ;  /* 0x0000000005057210 */ /* 0x000fc40007ffe1ff */
[----:B------:R-:W-:Y:S01]  /*0190*/  P2R R3, PR, RZ, 0x1 ;  /* 0x00000001ff037803 */ /* 0x000fe20000000000 */
[----:B------:R-:W-:Y:S02]  /*01a0*/  IMAD R45, R2, 0x80e8, R41 ;  /* 0x000080e8022d7824 */ /* 0x000fe400078e0229 */
[----:B------:R-:W-:-:S02]  /*01b0*/  IMAD R44, R5, 0x6978, RZ ;  /* 0x00006978052c7824 */ /* 0x000fc400078e02ff */
.L_x_2:
[-C--:B------:R-:W-:Y:S02]  /*01c0*/  IADD3 R46, R41, R18.reuse, RZ ;  /* 0x00000012292e7210 */ /* 0x080fe40007ffe0ff */
[----:B------:R-:W-:Y:S02]  /*01d0*/  ISETP.GE.AND P5, PT, R0, 0x240, PT ;  /* 0x000002400000780c */ /* 0x000fe40003fa6270 */
[----:B------:R-:W-:Y:S02]  /*01e0*/  IADD3 R4, R46, 0x900, RZ ;  /* 0x000009002e047810 */ /* 0x000fe40007ffe0ff */
[----:B------:R-:W-:Y:S02]  /*01f0*/  IADD3 R2, R45, R18, RZ ;  /* 0x000000122d027210 */ /* 0x000fe40007ffe0ff */
[----:B------:R-:W-:-:S02]  /*0200*/  ISETP.LT.U32.AND P6, PT, R4, 0x80e8, !P5 ;  /* 0x000080e80400780c */ /* 0x000fc40006fc1070 */
[C---:B------:R-:W-:Y:S02]  /*0210*/  IADD3 R4, R2.reuse, 0x800, RZ ;  /* 0x0000080002047810 */ /* 0x040fe40007ffe0ff */
[C---:B------:R-:W-:Y:S02]  /*0220*/  IADD3 R6, R2.reuse, 0x900, RZ ;  /* 0x0000090002067810 */ /* 0x040fe40007ffe0ff */
[----:B------:R-:W-:Y:S01]  /*0230*/  IADD3 R8, R2, 0xa00, RZ ;  /* 0x00000a0002087810 */ /* 0x000fe20007ffe0ff */
[----:B------:R-:W-:Y:S01]  /*0240*/  IMAD.HI R47, R4, 0x469c7631, RZ ;  /* 0x469c7631042f7827 */ /* 0x000fe200078e02ff */
[C---:B------:R-:W-:Y:S02]  /*0250*/  IADD3 R3, R46.reuse, 0x800, RZ ;  /* 0x000008002e037810 */ /* 0x040fe40007ffe0ff */
[----:B------:R-:W-:Y:S01]  /*0260*/  IADD3 R5, R46, 0xb00, RZ ;  /* 0x00000b002e057810 */ /* 0x000fe20007ffe0ff */
[----:B------:R-:W-:Y:S01]  /*0270*/  IMAD.HI R49, R6, 0x469c7631, RZ ;  /* 0x469c763106317827 */ /* 0x000fe200078e02ff */
[----:B------:R-:W-:-:S02]  /*0280*/  SHF.R.U32.HI R10, RZ, 0x1f, R47 ;  /* 0x0000001fff0a7819 */ /* 0x000fc4000001162f */
[----:B------:R-:W-:Y:S01]  /*0290*/  IADD3 R16, R2, 0xe00, RZ ;  /* 0x00000e0002107810 */ /* 0x000fe20007ffe0ff */
[----:B------:R-:W-:Y:S01]  /*02a0*/  IMAD.HI R51, R8, 0x469c7631, RZ ;  /* 0x469c763108337827 */ /* 0x000fe200078e02ff */
[----:B------:R-:W-:Y:S02]  /*02b0*/  SHF.R.U32.HI R12, RZ, 0x1f, R49 ;  /* 0x0000001fff0c7819 */ /* 0x000fe40000011631 */
[----:B------:R-:W-:Y:S01]  /*02c0*/  LEA.HI.SX32 R47, R47, R10, 0x12 ;  /* 0x0000000a2f2f7211 */ /* 0x000fe200078f92ff */
[----:B------:R-:W-:Y:S01]  /*02d0*/  IMAD.HI R59, R16, 0x469c7631, RZ ;  /* 0x469c7631103b7827 */ /* 0x000fe200078e02ff */
[----:B------:R-:W-:Y:S02]  /*02e0*/  SHF.R.U32.HI R14, RZ, 0x1f, R51 ;  /* 0x0000001fff0e7819 */ /* 0x000fe40000011633 */
[----:B------:R-:W-:Y:S02]  /*02f0*/  IADD3 R10, R2, 0xb00, RZ ;  /* 0x00000b00020a7810 */ /* 0x000fe40007ffe0ff */
[----:B------:R-:W-:-:S02]  /*0300*/  LEA.HI.SX32 R49, R49, R12, 0x12 ;  /* 0x0000000c31317211 */ /* 0x000fc400078f92ff */
[----:B------:R-:W-:Y:S01]  /*0310*/  IADD3 R12, R2, 0xc00, RZ ;  /* 0x00000c00020c7810 */ /* 0x000fe20007ffe0ff */
[----:B------:R-:W-:Y:S01]  /*0320*/  IMAD.HI R53, R10, 0x469c7631, RZ ;  /* 0x469c76310a357827 */ /* 0x000fe200078e02ff */
[----:B------:R-:W-:Y:S02]  /*0330*/  LEA.HI.SX32 R51, R51, R14, 0x12 ;  /* 0x0000000e33337211 */ /* 0x000fe400078f92ff */
[----:B------:R-:W-:Y:S01]  /*0340*/  IADD3 R14, R2, 0xd00, RZ ;  /* 0x00000d00020e7810 */ /* 0x000fe20007ffe0ff */
[----:B------:R-:W-:Y:S01]  /*0350*/  IMAD.HI R55, R12, 0x469c7631, RZ ;  /* 0x469c76310c377827 */ /* 0x000fe200078e02ff */
[----:B------:R-:W-:Y:S02]  /*0360*/  IADD3 R52, R2, 0xf00, RZ ;  /* 0x00000f0002347810 */ /* 0x000fe40007ffe0ff */
[----:B------:R-:W-:Y:S01]  /*0370*/  ISETP.LT.U32.AND P4, PT, R3, 0x80e8, !P5 ;  /* 0x000080e80300780c */ /* 0x000fe20006f81070 */
[----:B------:R-:W-:Y:S01]  /*0380*/  IMAD.HI R57, R14, 0x469c7631, RZ ;  /* 0x469c76310e397827 */ /* 0x000fe200078e02ff */
[----:B------:R-:W-:-:S02]  /*0390*/  ISETP.LT.U32.AND P1, PT, R5, 0x80e8, !P5 ;  /* 0x000080e80500780c */ /* 0x000fc40006f21070 */
[----:B------:R-:W-:Y:S01]  /*03a0*/  SHF.R.U32.HI R2, RZ, 0x1f, R53 ;  /* 0x0000001fff027819 */ /* 0x000fe20000011635 */
[C---:B------:R-:W-:Y:S01]  /*03b0*/  IMAD R7, R51.reuse, -0xe808, R8 ;  /* 0xffff17f833077824 */ /* 0x040fe200078e0208 */
[----:B------:R-:W-:Y:S01]  /*03c0*/  IADD3 R3, R46, 0xa00, RZ ;  /* 0x00000a002e037810 */ /* 0x000fe20007ffe0ff */
[----:B------:R-:W-:Y:S01]  /*03d0*/  IMAD.HI R61, R52, 0x469c7631, RZ ;  /* 0x469c7631343d7827 */ /* 0x000fe200078e02ff */
[----:B------:R-:W-:Y:S02]  /*03e0*/  IADD3 R5, R46, 0xd00, RZ ;  /* 0x00000d002e057810 */ /* 0x000fe40007ffe0ff */
[----:B------:R-:W-:Y:S01]  /*03f0*/  SHF.R.U32.HI R54, RZ, 0x1f, R55 ;  /* 0x0000001fff367819 */ /* 0x000fe20000011637 */
[----:B------:R-:W-:Y:S01]  /*0400*/  IMAD R51, R51, 0xa8c, R44 ;  /* 0x00000a8c33337824 */ /* 0x000fe200078e022c */
[----:B------:R-:W-:Y:S02]  /*0410*/  LEA.HI.SX32 R53, R53, R2, 0x12 ;  /* 0x0000000235357211 */ /* 0x000fe400078f92ff */
[----:B------:R-:W-:-:S02]  /*0420*/  ISETP.LT.U32.AND P0, PT, R3, 0x80e8, !P5 ;  /* 0x000080e80300780c */ /* 0x000fc40006f01070 */
[----:B------:R-:W-:Y:S01]  /*0430*/  ISETP.LT.U32.AND P3, PT, R5, 0x80e8, !P5 ;  /* 0x000080e80500780c */ /* 0x000fe20006f61070 */
[----:B------:R-:W-:Y:S01]  /*0440*/  IMAD R5, R49, -0xe808, R6 ;  /* 0xffff17f831057824 */ /* 0x000fe200078e0206 */
[----:B------:R-:W-:Y:S01]  /*0450*/  SHF.R.U32.HI R2, RZ, 0x1f, R57 ;  /* 0x0000001fff027819 */ /* 0x000fe20000011639 */
[----:B------:R-:W-:Y:S01]  /*0460*/  IMAD R9, R53, -0xe808, R10 ;  /* 0xffff17f835097824 */ /* 0x000fe200078e020a */
[----:B------:R-:W-:Y:S01]  /*0470*/  IADD3 R3, R46, 0xc00, RZ ;  /* 0x00000c002e037810 */ /* 0x000fe20007ffe0ff */
[--C-:B------:R-:W-:Y:S01]  /*0480*/  IMAD R49, R49, 0xa8c, R44.reuse ;  /* 0x00000a8c31317824 */ /* 0x100fe200078e022c */
[----:B------:R-:W-:Y:S01]  /*0490*/  MOV R6, RZ ;  /* 0x000000ff00067202 */ /* 0x000fe20000000f00 */
[----:B------:R-:W-:Y:S01]  /*04a0*/  IMAD R53, R53, 0xa8c, R44 ;  /* 0x00000a8c35357824 */ /* 0x000fe200078e022c */
[----:B------:R-:W-:Y:S02]  /*04b0*/  LEA.HI.SX32 R55, R55, R54, 0x12 ;  /* 0x0000003637377211 */ /* 0x000fe400078f92ff */
[----:B------:R-:W-:Y:S01]  /*04c0*/  LEA.HI.SX32 R57, R57, R2, 0x12 ;  /* 0x0000000239397211 */ /* 0x000fe200078f92ff */
[----:B------:R-:W-:Y:S01]  /*04d0*/  IMAD.HI R6, R7, -0x3dd1baf9, R6 ;  /* 0xc22e450707067827 */ /* 0x000fe200078e0206 */
[----:B------:R-:W-:-:S02]  /*04e0*/  ISETP.LT.U32.AND P2, PT, R3, 0x80e8, !P5 ;  /* 0x000080e80300780c */ /* 0x000fc40006f41070 */
[----:B------:R-:W-:Y:S01]  /*04f0*/  MOV R2, RZ ;  /* 0x000000ff00027202 */ /* 0x000fe20000000f00 */
[----:B------:R-:W-:Y:S01]  /*0500*/  IMAD R3, R47, -0xe808, R4 ;  /* 0xffff17f82f037824 */ /* 0x000fe200078e0204 */
[----:B------:R-:W-:Y:S01]  /*0510*/  MOV R10, RZ ;  /* 0x000000ff000a7202 */ /* 0x000fe20000000f00 */
[----:B------:R-:W-:Y:S01]  /*0520*/  IMAD R11, R55, -0xe808, R12 ;  /* 0xffff17f8370b7824 */ /* 0x000fe200078e020c */
[----:B------:R-:W-:Y:S01]  /*0530*/  SHF.R.U32.HI R54, RZ, 0x1f, R59 ;  /* 0x0000001fff367819 */ /* 0x000fe2000001163b */
[----:B------:R-:W-:Y:S01]  /*0540*/  IMAD.HI R2, R3, -0x3dd1baf9, R2 ;  /* 0xc22e450703027827 */ /* 0x000fe200078e0202 */
[----:B------:R-:W-:Y:S02]  /*0550*/  SHF.R.U32.HI R56, RZ, 0x1f, R61 ;  /* 0x0000001fff387819 */ /* 0x000fe4000001163d */
[----:B------:R-:W-:Y:S01]  /*0560*/  MOV R4, RZ ;  /* 0x000000ff00047202 */ /* 0x000fe20000000f00 */
[----:B------:R-:W-:Y:S01]  /*0570*/  IMAD.HI R10, R11, -0x3dd1baf9, R10 ;  /* 0xc22e45070b0a7827 */ /* 0x000fe200078e020a */
[----:B------:R-:W-:-:S02]  /*0580*/  LEA.HI.SX32 R59, R59, R54, 0x12 ;  /* 0x000000363b3b7211 */ /* 0x000fc400078f92ff */
[----:B------:R-:W-:Y:S01]  /*0590*/  MOV R12, RZ ;  /* 0x000000ff000c7202 */ /* 0x000fe20000000f00 */
[----:B------:R-:W-:Y:S01]  /*05a0*/  IMAD R13, R57, -0xe808, R14 ;  /* 0xffff17f8390d7824 */ /* 0x000fe200078e020e */
[----:B------:R-:W-:Y:S01]  /*05b0*/  SHF.R.U32.HI R65, RZ, 0x1f, R6 ;  /* 0x0000001fff417819 */ /* 0x000fe20000011606 */
[----:B------:R-:W-:Y:S01]  /*05c0*/  IMAD.HI R4, R5, -0x3dd1baf9, R4 ;  /* 0xc22e450705047827 */ /* 0x000fe200078e0204 */
[----:B------:R-:W-:Y:S02]  /*05d0*/  LEA.HI.SX32 R61, R61, R56, 0x12 ;  /* 0x000000383d3d7211 */ /* 0x000fe400078f92ff */
[----:B------:R-:W-:Y:S01]  /*05e0*/  MOV R8, RZ ;  /* 0x000000ff00087202 */ /* 0x000fe20000000f00 */
[----:B------:R-:W-:Y:S01]  /*05f0*/  IMAD R15, R59, -0xe808, R16 ;  /* 0xffff17f83b0f7824 */ /* 0x000fe200078e0210 */
[----:B------:R-:W-:Y:S01]  /*0600*/  SHF.R.U32.HI R63, RZ, 0x1f, R2 ;  /* 0x0000001fff3f7819 */ /* 0x000fe20000011602 */
[----:B------:R-:W-:Y:S01]  /*0610*/  IMAD.HI R12, R13, -0x3dd1baf9, R12 ;  /* 0xc22e45070d0c7827 */ /* 0x000fe200078e020c */
[----:B------:R-:W-:-:S02]  /*0620*/  MOV R14, RZ ;  /* 0x000000ff000e7202 */ /* 0x000fc40000000f00 */
[----:B------:R-:W-:Y:S01]  /*0630*/  LEA.HI.SX32 R6, R6, R65, 0x15 ;  /* 0x0000004106067211 */ /* 0x000fe200078faaff */
[----:B------:R-:W-:Y:S01]  /*0640*/  IMAD R17, R61, -0xe808, R52 ;  /* 0xffff17f83d117824 */ /* 0x000fe200078e0234 */
[----:B------:R-:W-:Y:S01]  /*0650*/  SHF.R.U32.HI R65, RZ, 0x1f, R10 ;  /* 0x0000001fff417819 */ /* 0x000fe2000001160a */
[----:B------:R-:W-:Y:S01]  /*0660*/  IMAD.HI R54, R9, -0x3dd1baf9, R8 ;  /* 0xc22e450709367827 */ /* 0x000fe200078e0208 */
[----:B------:R-:W-:Y:S02]  /*0670*/  MOV R16, RZ ;  /* 0x000000ff00107202 */ /* 0x000fe40000000f00 */
[----:B------:R-:W-:Y:S01]  /*0680*/  LEA.HI.SX32 R2, R2, R63, 0x15 ;  /* 0x0000003f02027211 */ /* 0x000fe200078faaff */
[----:B------:R-:W-:Y:S01]  /*0690*/  IMAD.HI R14, R15, -0x3dd1baf9, R14 ;  /* 0xc22e45070f0e7827 */ /* 0x000fe200078e020e */
[----:B------:R-:W-:Y:S02]  /*06a0*/  SHF.R.U32.HI R63, RZ, 0x1f, R4 ;  /* 0x0000001fff3f7819 */ /* 0x000fe40000011604 */
[----:B------:R-:W-:Y:S01]  /*06b0*/  LEA.HI.SX32 R10, R10, R65, 0x15 ;  /* 0x000000410a0a7211 */ /* 0x000fe200078faaff */
[----:B------:R-:W-:Y:S01]  /*06c0*/  IMAD.HI R8, R17, -0x3dd1baf9, R16 ;  /* 0xc22e450711087827 */ /* 0x000fe200078e0210 */
[----:B------:R-:W-:-:S02]  /*06d0*/  SHF.R.U32.HI R65, RZ, 0x1f, R12 ;  /* 0x0000001fff417819 */ /* 0x000fc4000001160c */
[----:B------:R-:W-:Y:S01]  /*06e0*/  LEA.HI.SX32 R4, R4, R63, 0x15 ;  /* 0x0000003f04047211 */ /* 0x000fe200078faaff */
[----:B------:R-:W-:Y:S01]  /*06f0*/  IMAD R47, R47, 0xa8c, R44 ;  /* 0x00000a8c2f2f7824 */ /* 0x000fe200078e022c */
[----:B------:R-:W-:Y:S01]  /*0700*/  SHF.R.U32.HI R63, RZ, 0x1f, R54 ;  /* 0x0000001fff3f7819 */ /* 0x000fe20000011636 */
[----:B------:R-:W-:Y:S01]  /*0710*/  IMAD R52, R6, -0xa8c, R7 ;  /* 0xfffff57406347824 */ /* 0x000fe200078e0207 */
[----:B------:R-:W-:Y:S01]  /*0720*/  SHF.R.U32.HI R67, RZ, 0x1f, R14 ;  /* 0x0000001fff437819 */ /* 0x000fe2000001160e */
[----:B------:R-:W-:Y:S01]  /*0730*/  IMAD R16, R4, -0xa8c, R5 ;  /* 0xfffff57404107824 */ /* 0x000fe200078e0205 */
[----:B------:R-:W-:Y:S01]  /*0740*/  LEA.HI.SX32 R65, R12, R65, 0x15 ;  /* 0x000000410c417211 */ /* 0x000fe200078faaff */
[----:B------:R-:W-:Y:S01]  /*0750*/  IMAD R12, R2, -0xa8c, R3 ;  /* 0xfffff574020c7824 */ /* 0x000fe200078e0203 */
[----:B------:R-:W-:Y:S01]  /*0760*/  SHF.R.U32.HI R3, RZ, 0x1f, R8 ;  /* 0x0000001fff037819 */ /* 0x000fe20000011608 */
[--C-:B------:R-:W-:Y:S01]  /*0770*/  IMAD R55, R55, 0xa8c, R44.reuse ;  /* 0x00000a8c37377824 */ /* 0x100fe200078e022c */
[----:B------:R-:W-:Y:S01]  /*0780*/  LEA.HI.SX32 R63, R54, R63, 0x15 ;  /* 0x0000003f363f7211 */ /* 0x000fe200078faaff */
[--C-:B------:R-:W-:Y:S01]  /*0790*/  IMAD R59, R59, 0xa8c, R44.reuse ;  /* 0x00000a8c3b3b7824 */ /* 0x100fe200078e022c */
[----:B------:R-:W-:Y:S01]  /*07a0*/  LEA.HI.SX32 R14, R14, R67, 0x15 ;  /* 0x000000430e0e7211 */ /* 0x000fe200078faaff */
[--C-:B------:R-:W-:Y:S01]  /*07b0*/  IMAD R57, R57, 0xa8c, R44.reuse ;  /* 0x00000a8c39397824 */ /* 0x100fe200078e022c */
[----:B------:R-:W-:Y:S01]  /*07c0*/  LEA.HI.SX32 R3, R8, R3, 0x15 ;  /* 0x0000000308037211 */ /* 0x000fe200078faaff */
[----:B------:R-:W-:Y:S01]  /*07d0*/  IMAD R8, R63, -0xa8c, R9 ;  /* 0xfffff5743f087824 */ /* 0x000fe200078e0209 */
[----:B------:R-:W-:Y:S01]  /*07e0*/  IADD3 R47, R47, R12, RZ ;  /* 0x0000000c2f2f7210 */ /* 0x000fe20007ffe0ff */
[----:B------:R-:W-:Y:S01]  /*07f0*/  IMAD R12, R10, -0xa8c, R11 ;  /* 0xfffff5740a0c7824 */ /* 0x000fe200078e020b */
[----:B------:R-:W-:Y:S01]  /*0800*/  IADD3 R51, R51, R52, RZ ;  /* 0x0000003433337210 */ /* 0x000fe20007ffe0ff */
[----:B------:R-:W-:Y:S01]  /*0810*/  IMAD R52, R14, -0xa8c, R15 ;  /* 0xfffff5740e347824 */ /* 0x000fe200078e020f */
[----:B------:R-:W-:Y:S01]  /*0820*/  IADD3 R49, R49, R16, RZ ;  /* 0x0000001031317210 */ /* 0x000fe20007ffe0ff */
[----:B------:R-:W-:Y:S01]  /*0830*/  IMAD R16, R65, -0xa8c, R13 ;  /* 0xfffff57441107824 */ /* 0x000fe200078e020d */
[----:B------:R-:W-:Y:S01]  /*0840*/  IADD3 R55, R55, R12, RZ ;  /* 0x0000000c37377210 */ /* 0x000fe20007ffe0ff */
[----:B------:R-:W-:Y:S01]  /*0850*/  IMAD R61, R61, 0xa8c, R44 ;  /* 0x00000a8c3d3d7824 */ /* 0x000fe200078e022c */
[----:B------:R-:W-:Y:S01]  /*0860*/  MOV R15, 0x2 ;  /* 0x00000002000f7802 */ /* 0x000fe20000000f00 */
[----:B------:R-:W-:Y:S01]  /*0870*/  IMAD R54, R3, -0xa8c, R17 ;  /* 0xfffff57403367824 */ /* 0x000fe200078e0211 */
[----:B------:R-:W-:Y:S01]  /*0880*/  IADD3 R8, R53, R8, RZ ;  /* 0x0000000835087210 */ /* 0x000fe20007ffe0ff */
[----:B------:R-:W-:Y:S01]  /*0890*/  IMAD R12, R2, 0xd2f00, R47 ;  /* 0x000d2f00020c7824 */ /* 0x000fe200078e022f */
[----:B------:R-:W-:Y:S01]  /*08a0*/  IADD3 R59, R59, R52, RZ ;  /* 0x000000343b3b7210 */ /* 0x000fe20007ffe0ff */
[----:B------:R-:W-:Y:S01]  /*08b0*/  IMAD R2, R4, 0xd2f00, R49 ;  /* 0x000d2f0004027824 */ /* 0x000fe200078e0231 */
[----:B------:R-:W-:Y:S01]  /*08c0*/  IADD3 R56, R57, R16, RZ ;  /* 0x0000001039387210 */ /* 0x000fe20007ffe0ff */
[----:B------:R-:W-:Y:S01]  /*08d0*/  IMAD R4, R6, 0xd2f00, R51 ;  /* 0x000d2f0006047824 */ /* 0x000fe200078e0233 */
[----:B------:R-:W-:Y:S01]  /*08e0*/  IADD3 R52, R61, R54, RZ ;  /* 0x000000363d347210 */ /* 0x000fe20007ffe0ff */
[----:B------:R-:W-:Y:S01]  /*08f0*/  IMAD.WIDE R12, R12, R15, c[0x0][0x160] ;  /* 0x000058000c0c7625 */ /* 0x000fe200078e020f */
[----:B------:R-:W-:-:S02]  /*0900*/  PRMT R16, RZ, 0x7610, R16 ;  /* 0x00007610ff107816 */ /* 0x000fc40000000010 */
[----:B------:R-:W-:Y:S01]  /*0910*/  P2R R50, PR, RZ, 0x10 ;  /* 0x00000010ff327803 */ /* 0x000fe20000000000 */
[----:B------:R-:W-:Y:S01]  /*0920*/  IMAD R6, R63, 0xd2f00, R8 ;  /* 0x000d2f003f067824 */ /* 0x000fe200078e0208 */
[----:B------:R-:W-:Y:S01]  /*0930*/  P2R R48, PR, RZ, 0x40 ;  /* 0x00000040ff307803 */ /* 0x000fe20000000000 */
[----:B------:R-:W-:Y:S01]  /*0940*/  IMAD R8, R10, 0xd2f00, R55 ;  /* 0x000d2f000a087824 */ /* 0x000fe200078e0237 */
[----:B------:R-:W-:Y:S01]  /*0950*/  PRMT R17, RZ, 0x7610, R17 ;  /* 0x00007610ff117816 */ /* 0x000fe20000000011 */
[----:B------:R-:W-:Y:S01]  /*0960*/  IMAD R54, R14, 0xd2f00, R59 ;  /* 0x000d2f000e367824 */ /* 0x000fe200078e023b */
[C---:B------:R-:W-:Y:S01]  /*0970*/  IADD3 R14, R46.reuse, 0xe00, RZ ;  /* 0x00000e002e0e7810 */ /* 0x040fe20007ffe0ff */
[----:B------:R-:W-:Y:S01]  /*0980*/  IMAD R10, R65, 0xd2f00, R56 ;  /* 0x000d2f00410a7824 */ /* 0x000fe200078e0238 */
[----:B------:R-:W-:Y:S01]  /*0990*/  IADD3 R46, R46, 0xf00, RZ ;  /* 0x00000f002e2e7810 */ /* 0x000fe20007ffe0ff */
[----:B------:R-:W-:Y:S01]  /*09a0*/  IMAD R56, R3, 0xd2f00, R52 ;  /* 0x000d2f0003387824 */ /* 0x000fe200078e0234 */
[----:B------:R0:W2:Y:S01]  /*09b0*/  @P4 LDG.E.EL.U16 R16, [R12.64] ;  /* 0x000000040c104981 */ /* 0x0000a2000c2e1500 */
[----:B------:R-:W-:Y:S01]  /*09c0*/  IMAD.WIDE R2, R2, R15, c[0x0][0x160] ;  /* 0x0000580002027625 */ /* 0x000fe200078e020f */
[----:B------:R-:W-:-:S02]  /*09d0*/  ISETP.LT.U32.AND P4, PT, R14, 0x80e8, !P5 ;  /* 0x000080e80e00780c */ /* 0x000fc40006f81070 */
[----:B------:R-:W-:Y:S01]  /*09e0*/  ISETP.LT.U32.AND P5, PT, R46, 0x80e8, !P5 ;  /* 0x000080e82e00780c */ /* 0x000fe20006fa1070 */
[-C--:B------:R-:W-:Y:S01]  /*09f0*/  IMAD.WIDE R4, R4, R15.reuse, c[0x0][0x160] ;  /* 0x0000580004047625 */ /* 0x080fe200078e020f */
[----:B------:R1:W3:Y:S01]  /*0a00*/  @P6 LDG.E.EL.U16 R17, [R2.64] ;  /* 0x0000000402116981 */ /* 0x0002e2000c2e1500 */
[----:B------:R-:W-:Y:S02]  /*0a10*/  PRMT R47, RZ, 0x7610, R47 ;  /* 0x00007610ff2f7816 */ /* 0x000fe4000000002f */
[----:B------:R-:W-:Y:S01]  /*0a20*/  PRMT R49, RZ, 0x7610, R49 ;  /* 0x00007610ff317816 */ /* 0x000fe20000000031 */
[-C--:B------:R-:W-:Y:S01]  /*0a30*/  IMAD.WIDE R6, R6, R15.reuse, c[0x0][0x160] ;  /* 0x0000580006067625 */ /* 0x080fe200078e020f */
[----:B------:R-:W-:Y:S02]  /*0a40*/  PRMT R51, RZ, 0x7610, R51 ;  /* 0x00007610ff337816 */ /* 0x000fe40000000033 */
[----:B------:R-:W-:Y:S01]  /*0a50*/  PRMT R52, RZ, 0x7610, R52 ;  /* 0x00007610ff347816 */ /* 0x000fe20000000034 */
[-C--:B------:R-:W-:Y:S01]  /*0a60*/  IMAD.WIDE R8, R8, R15.reuse, c[0x0][0x160] ;  /* 0x0000580008087625 */ /* 0x080fe200078e020f */
[----:B------:R-:W-:Y:S01]  /*0a70*/  PRMT R55, RZ, 0x7610, R55 ;  /* 0x00007610ff377816 */ /* 0x000fe20000000037 */
[----:B------:R4:W5:Y:S01]  /*0a80*/  @P0 LDG.E.EL.U16 R47, [R4.64] ;  /* 0x00000004042f0981 */ /* 0x000962000c2e1500 */
[----:B------:R-:W-:Y:S01]  /*0a90*/  PRMT R57, RZ, 0x7610, R57 ;  /* 0x00007610ff397816 */ /* 0x000fe20000000039 */
[----:B------:R-:W-:-:S02]  /*0aa0*/  IMAD.WIDE R10, R10, R15, c[0x0][0x160] ;  /* 0x000058000a0a7625 */ /* 0x000fc400078e020f */
[----:B------:R1:W5:Y:S02]  /*0ab0*/  @P1 LDG.E.EL.U16 R49, [R6.64] ;  /* 0x0000000406311981 */ /* 0x000364000c2e1500 */
[-C--:B0-----:R-:W-:Y:S02]  /*0ac0*/  IMAD.WIDE R12, R54, R15.reuse, c[0x0][0x160] ;  /* 0x00005800360c7625 */ /* 0x081fe400078e020f */
[----:B------:R0:W5:Y:S02]  /*0ad0*/  @P2 LDG.E.EL.U16 R51, [R8.64] ;  /* 0x0000000408332981 */ /* 0x000164000c2e1500 */
[----:B------:R-:W-:Y:S02]  /*0ae0*/  IMAD.WIDE R14, R56, R15, c[0x0][0x160] ;  /* 0x00005800380e7625 */ /* 0x000fe400078e020f */
[----:B------:R0:W5:Y:S04]  /*0af0*/  @P3 LDG.E.EL.U16 R52, [R10.64] ;  /* 0x000000040a343981 */ /* 0x000168000c2e1500 */
[----:B------:R1:W5:Y:S04]  /*0b00*/  @P4 LDG.E.EL.U16 R55, [R12.64] ;  /* 0x000000040c374981 */ /* 0x000368000c2e1500 */
[----:B------:R-:W5:Y:S01]  /*0b10*/  @P5 LDG.E.EL.U16 R57, [R14.64] ;  /* 0x000000040e395981 */ /* 0x000f62000c2e1500 */
[----:B------:R-:W-:-:S02]  /*0b20*/  P2R R60, PR, RZ, 0x40 ;  /* 0x00000040ff3c7803 */ /* 0x000fc40000000000 */
[----:B------:R-:W-:Y:S01]  /*0b30*/  ISETP.NE.AND P6, PT, R50, RZ, PT ;  /* 0x000000ff3200720c */ /* 0x000fe20003fc5270 */
[----:B------:R-:W-:Y:S01]  /*0b40*/  CS2R R58, SRZ ;  /* 0x00000000003a7805 */ /* 0x000fe2000001ff00 */
[----:B0-----:R-:W-:Y:S02]  /*0b50*/  MOV R8, 0x3f800000 ;  /* 0x3f80000000087802 */ /* 0x001fe40000000f00 */
[----:B-1----:R-:W-:Y:S02]  /*0b60*/  MOV R7, 0x3f800000 ;  /* 0x3f80000000077802 */ /* 0x002fe40000000f00 */
[----:B------:R-:W-:Y:S02]  /*0b70*/  MOV R6, 0x3f800000 ;  /* 0x3f80000000067802 */ /* 0x000fe40000000f00 */
[----:B----4-:R-:W-:Y:S02]  /*0b80*/  MOV R5, 0x3f800000 ;  /* 0x3f80000000057802 */ /* 0x010fe40000000f00 */
[----:B------:R-:W-:-:S02]  /*0b90*/  MOV R4, 0x3f800000 ;  /* 0x3f80000000047802 */ /* 0x000fc40000000f00 */
[----:B------:R-:W-:Y:S02]  /*0ba0*/  MOV R3, 0x3f800000 ;  /* 0x3f80000000037802 */ /* 0x000fe40000000f00 */
[----:B------:R-:W-:Y:S02]  /*0bb0*/  MOV R10, 0x3f800000 ;  /* 0x3f800000000a7802 */ /* 0x000fe40000000f00 */
[----:B------:R-:W-:Y:S02]  /*0bc0*/  MOV R54, 0x3f800000 ;  /* 0x3f80000000367802 */ /* 0x000fe40000000f00 */
[----:B------:R-:W-:Y:S02]  /*0bd0*/  MOV R2, RZ ;  /* 0x000000ff00027202 */ /* 0x000fe40000000f00 */
[----:B------:R-:W-:Y:S02]  /*0be0*/  MOV R9, RZ ;  /* 0x000000ff00097202 */ /* 0x000fe40000000f00 */
[----:B------:R-:W-:-:S02]  /*0bf0*/  MOV R12, RZ ;  /* 0x000000ff000c7202 */ /* 0x000fc40000000f00 */
[----:B------:R-:W-:Y:S02]  /*0c00*/  MOV R53, RZ ;  /* 0x000000ff00357202 */ /* 0x000fe40000000f00 */
[----:B------:R-:W-:Y:S02]  /*0c10*/  MOV R64, RZ ;  /* 0x000000ff00407202 */ /* 0x000fe40000000f00 */
[----:B------:R-:W-:Y:S02]  /*0c20*/  MOV R61, RZ ;  /* 0x000000ff003d7202 */ /* 0x000fe40000000f00 */
[----:B--2---:R-:W-:Y:S02]  /*0c30*/  SEL R16, R16, RZ, P6 ;  /* 0x000000ff10107207 */ /* 0x004fe40003000000 */
[----:B------:R-:W-:-:S04]  /*0c40*/  ISETP.NE.AND P6, PT, R60, RZ, PT ;  /* 0x000000ff3c00720c */ /* 0x000fc80003fc5270 */
[----:B---3--:R-:W-:Y:S02]  /*0c50*/  SEL R17, R17, RZ, P6 ;  /* 0x000000ff11117207 */ /* 0x008fe40003000000 */
[----:B------:R-:W-:Y:S01]  /*0c60*/  ISETP.NE.AND P6, PT, R18, -0x800, PT ;  /* 0xfffff8001200780c */ /* 0x000fe20003fc5270 */
[----:B------:R-:W-:Y:S02]  /*0c70*/  HADD2.F32 R56, -RZ, R16.H0_H0 ;  /* 0x20000010ff387230 */ /* 0x000fe40000004100 */
[----:B------:R-:W-:Y:S01]  /*0c80*/  HADD2.F32 R17, -RZ, R17.H0_H0 ;  /* 0x20000011ff117230 */ /* 0x000fe20000004100 */
[----:B-----5:R-:W-:Y:S02]  /*0c90*/  SEL R47, R47, RZ, P0 ;  /* 0x000000ff2f2f7207 */ /* 0x020fe40000000000 */
[----:B------:R-:W-:Y:S02]  /*0ca0*/  SEL R49, R49, RZ, P1 ;  /* 0x000000ff31317207 */ /* 0x000fe40000800000 */
[----:B------:R-:W-:-:S02]  /*0cb0*/  SEL R51, R51, RZ, P2 ;  /* 0x000000ff33337207 */ /* 0x000fc40001000000 */
[----:B------:R-:W-:Y:S02]  /*0cc0*/  SEL R52, R52, RZ, P3 ;  /* 0x000000ff34347207 */ /* 0x000fe40001800000 */
[----:B------:R-:W-:Y:S02]  /*0cd0*/  SEL R55, R55, RZ, P4 ;  /* 0x000000ff37377207 */ /* 0x000fe40002000000 */
[----:B------:R-:W-:Y:S01]  /*0ce0*/  SEL R57, R57, RZ, P5 ;  /* 0x000000ff39397207 */ /* 0x000fe20002800000 */
[----:B------:R-:W-:Y:S02]  /*0cf0*/  HADD2.F32 R46, -RZ, R47.H0_H0 ;  /* 0x2000002fff2e7230 */ /* 0x000fe40000004100 */
[----:B------:R-:W-:Y:S02]  /*0d00*/  HADD2.F32 R15, -RZ, R49.H0_H0 ;  /* 0x20000031ff0f7230 */ /* 0x000fe40000004100 */
[----:B------:R-:W-:Y:S02]  /*0d10*/  HADD2.F32 R14, -RZ, R51.H0_H0 ;  /* 0x20000033ff0e7230 */ /* 0x000fe40000004100 */
[----:B------:R-:W-:-:S02]  /*0d20*/  HADD2.F32 R13, -RZ, R52.H0_H0 ;  /* 0x20000034ff0d7230 */ /* 0x000fc40000004100 */
[----:B------:R-:W-:Y:S02]  /*0d30*/  HADD2.F32 R11, -RZ, R55.H0_H0 ;  /* 0x20000037ff0b7230 */ /* 0x000fe40000004100 */
[----:B------:R-:W-:Y:S01]  /*0d40*/  HADD2.F32 R16, -RZ, R57.H0_H0 ;  /* 0x20000039ff107230 */ /* 0x000fe20000004100 */
[----:B------:R-:W-:Y:S05]  /*0d50*/  @!P6 BRA `(.L_x_0) ;  /* 0x000009600000e947 */ /* 0x000fea0003800000 */
[----:B------:R-:W-:Y:S01]  /*0d60*/  FADD R8, R19, 1 ;  /* 0x3f80000013087421 */ /* 0x000fe20000000000 */
[----:B------:R-:W-:Y:S06]  /*0d70*/  BAR.SYNC 0x0 ;  /* 0x0000000000007b1d */ /* 0x000fec0000000000 */
[----:B------:R-:W-:Y:S01]  /*0d80*/  STS [R41.X8], R8 ;  /* 0x0000000829007388 */ /* 0x000fe20000008800 */
[----:B------:R-:W-:Y:S01]  /*0d90*/  FADD R7, R20, 1 ;  /* 0x3f80000014077421 */ /* 0x000fe20000000000 */
[----:B------:R-:W-:Y:S01]  /*0da0*/  FADD R6, R21, 1 ;  /* 0x3f80000015067421 */ /* 0x000fe20000000000 */
[----:B------:R-:W-:Y:S01]  /*0db0*/  P2R R65, PR, RZ, 0x4 ;  /* 0x00000004ff417803 */ /* 0x000fe20000000000 */
[----:B------:R-:W-:Y:S06]  /*0dc0*/  BAR.SYNC 0x0 ;  /* 0x0000000000007b1d */ /* 0x000fec0000000000 */
[----:B------:R-:W0:Y:S01]  /*0dd0*/  LDS R57, [R41.X8] ;  /* 0x0000000029397984 */ /* 0x000e220000008800 */
[----:B------:R-:W-:Y:S01]  /*0de0*/  FADD R2, R56, -R35 ;  /* 0x8000002338027221 */ /* 0x000fe20000000000 */
[----:B------:R-:W-:Y:S01]  /*0df0*/  FADD R9, R17, -R36 ;  /* 0x8000002411097221 */ /* 0x000fe20000000000 */
[----:B------:R-:W-:Y:S01]  /*0e00*/  FADD R12, R46, -R37 ;  /* 0x800000252e0c7221 */ /* 0x000fe20000000000 */
[----:B------:R-:W-:Y:S06]  /*0e10*/  BAR.SYNC 0x0 ;  /* 0x0000000000007b1d */ /* 0x000fec0000000000 */
[----:B------:R-:W-:Y:S01]  /*0e20*/  STS [R41.X8], R7 ;  /* 0x0000000729007388 */ /* 0x000fe20000008800 */
[----:B------:R-:W-:Y:S01]  /*0e30*/  FMUL R3, R2, 0.25 ;  /* 0x3e80000002037820 */ /* 0x000fe20000400000 */
[----:B------:R-:W-:Y:S01]  /*0e40*/  FMUL R4, R9, 0.25 ;  /* 0x3e80000009047820 */ /* 0x000fe20000400000 */
[----:B------:R-:W-:Y:S01]  /*0e50*/  P2R R66, PR, RZ, 0x2 ;  /* 0x00000002ff427803 */ /* 0x000fe20000000000 */
[----:B------:R-:W-:Y:S06]  /*0e60*/  BAR.SYNC 0x0 ;  /* 0x0000000000007b1d */ /* 0x000fec0000000000 */
[----:B------:R-:W1:Y:S01]  /*0e70*/  LDS R62, [R41.X8] ;  /* 0x00000000293e7984 */ /* 0x000e620000008800 */
[----:B------:R-:W-:Y:S01]  /*0e80*/  FMUL R5, R12, 0.25 ;  /* 0x3e8000000c057820 */ /* 0x000fe20000400000 */
[----:B------:R-:W-:Y:S01]  /*0e90*/  FADD R53, R15, -R38 ;  /* 0x800000260f357221 */ /* 0x000fe20000000000 */
[----:B------:R-:W-:Y:S01]  /*0ea0*/  P2R R64, PR, RZ, 0x1 ;  /* 0x00000001ff407803 */ /* 0x000fe20000000000 */
[----:B------:R-:W-:Y:S06]  /*0eb0*/  BAR.SYNC 0x0 ;  /* 0x0000000000007b1d */ /* 0x000fec0000000000 */
[----:B------:R-:W-:Y:S01]  /*0ec0*/  STS [R41.X8], R6 ;  /* 0x0000000629007388 */ /* 0x000fe20000008800 */
[----:B------:R-:W-:-:S03]  /*0ed0*/  FADD R58, R14, -R39 ;  /* 0x800000270e3a7221 */ /* 0x000fc60000000000 */
[----:B------:R-:W-:Y:S06]  /*0ee0*/  BAR.SYNC 0x0 ;  /* 0x0000000000007b1d */ /* 0x000fec0000000000 */
[----:B------:R-:W2:Y:S04]  /*0ef0*/  LDS R63, [R41.X8] ;  /* 0x00000000293f7984 */ /* 0x000ea80000008800 */
[----:B------:R-:W-:Y:S06]  /*0f00*/  BAR.SYNC 0x0 ;  /* 0x0000000000007b1d */ /* 0x000fec0000000000 */
[C---:B0-----:R-:W-:Y:S01]  /*0f10*/  FSETP.GT.AND P2, PT, |R57|.reuse, 8.50705917302346158658e+37, PT ;  /* 0x7e8000003900780b */ /* 0x041fe20003f44200 */
[----:B------:R-:W-:Y:S01]  /*0f20*/  FMUL R47, R58, 0.25 ;  /* 0x3e8000003a2f7820 */ /* 0x000fe20000400000 */
[----:B------:R-:W-:-:S02]  /*0f30*/  FSETP.GEU.AND P6, PT, |R57|, 1.175494350822287508e-38, PT ;  /* 0x008000003900780b */ /* 0x000fc40003fce200 */
[----:B------:R-:W-:Y:S02]  /*0f40*/  FSEL R3, R3, R2, P2 ;  /* 0x0000000203037208 */ /* 0x000fe40001000000 */
[----:B-1----:R-:W-:-:S07]  /*0f50*/  FSETP.GEU.AND P1, PT, |R62|, 1.175494350822287508e-38, PT ;  /* 0x008000003e00780b */ /* 0x002fce0003f2e200 */
[----:B------:R-:W-:Y:S02]  /*0f60*/  @P2 FMUL R57, R57, 0.25 ;  /* 0x3e80000039392820 */ /* 0x000fe40000400000 */
[----:B------:R-:W-:Y:S02]  /*0f70*/  @!P6 FMUL R3, R3, 16777216 ;  /* 0x4b8000000303e820 */ /* 0x000fe40000400000 */
[----:B------:R-:W-:Y:S01]  /*0f80*/  @!P6 FMUL R57, R57, 16777216 ;  /* 0x4b8000003939e820 */ /* 0x000fe20000400000 */
[----:B------:R-:W-:-:S03]  /*0f90*/  FSETP.GT.AND P6, PT, |R62|, 8.50705917302346158658e+37, PT ;  /* 0x7e8000003e00780b */ /* 0x000fc60003fc4200 */
[----:B------:R-:W-:Y:S01]  /*0fa0*/  MUFU.RCP R52, R57 ;  /* 0x0000003900347308 */ /* 0x000fe20000001000 */
[----:B------:R-:W-:Y:S01]  /*0fb0*/  FSEL R61, R4, R9, P6 ;  /* 0x00000009043d7208 */ /* 0x000fe20003000000 */
[----:B------:R-:W-:-:S04]  /*0fc0*/  FMUL R4, R53, 0.25 ;  /* 0x3e80000035047820 */ /* 0x000fc80000400000 */
[----:B------:R-:W-:Y:S01]  /*0fd0*/  @!P1 FMUL R61, R61, 16777216 ;  /* 0x4b8000003d3d9820 */ /* 0x000fe20000400000 */
[----:B--2---:R-:W-:-:S03]  /*0fe0*/  FSETP.GEU.AND P0, PT, |R63|, 1.175494350822287508e-38, PT ;  /* 0x008000003f00780b */ /* 0x004fc60003f0e200 */
[----:B------:R-:W-:Y:S01]  /*0ff0*/  @P6 FMUL R62, R62, 0.25 ;  /* 0x3e8000003e3e6820 */ /* 0x000fe20000400000 */
[----:B------:R-:W-:-:S03]  /*1000*/  FSETP.GT.AND P6, PT, |R63|, 8.50705917302346158658e+37, PT ;  /* 0x7e8000003f00780b */ /* 0x000fc60003fc4200 */
[----:B------:R-:W-:Y:S01]  /*1010*/  @!P1 FMUL R62, R62, 16777216 ;  /* 0x4b8000003e3e9820 */ /* 0x000fe20000400000 */
[----:B------:R-:W-:Y:S01]  /*1020*/  FSEL R10, R5, R12, P6 ;  /* 0x0000000c050a7208 */ /* 0x000fe20003000000 */
[----:B------:R-:W-:Y:S02]  /*1030*/  FADD R5, R22, 1 ;  /* 0x3f80000016057421 */ /* 0x000fe40000000000 */
[----:B------:R-:W-:Y:S03]  /*1040*/  MUFU.RCP R59, R62 ;  /* 0x0000003e003b7308 */ /* 0x000fe60000001000 */
[----:B------:R-:W-:Y:S01]  /*1050*/  STS [R41.X8], R5 ;  /* 0x0000000529007388 */ /* 0x000fe20000008800 */
[----:B------:R-:W-:Y:S02]  /*1060*/  @!P0 FMUL R10, R10, 16777216 ;  /* 0x4b8000000a0a8820 */ /* 0x000fe40000400000 */
[----:B------:R-:W-:Y:S01]  /*1070*/  @P6 FMUL R63, R63, 0.25 ;  /* 0x3e8000003f3f6820 */ /* 0x000fe20000400000 */
[----:B------:R-:W-:Y:S06]  /*1080*/  BAR.SYNC 0x0 ;  /* 0x0000000000007b1d */ /* 0x000fec0000000000 */
[----:B------:R-:W0:Y:S01]  /*1090*/  LDS R60, [R41.X8] ;  /* 0x00000000293c7984 */ /* 0x000e220000008800 */
[----:B------:R-:W-:-:S03]  /*10a0*/  @!P0 FMUL R63, R63, 16777216 ;  /* 0x4b8000003f3f8820 */ /* 0x000fc60000400000 */
[----:B------:R-:W-:Y:S06]  /*10b0*/  BAR.SYNC 0x0 ;  /* 0x0000000000007b1d */ /* 0x000fec0000000000 */
[C---:B0-----:R-:W-:Y:S02]  /*10c0*/  FSETP.GT.AND P2, PT, |R60|.reuse, 8.50705917302346158658e+37, PT ;  /* 0x7e8000003c00780b */ /* 0x041fe40003f44200 */
[----:B------:R-:W-:Y:S02]  /*10d0*/  FSETP.GEU.AND P6, PT, |R60|, 1.175494350822287508e-38, PT ;  /* 0x008000003c00780b */ /* 0x000fe40003fce200 */
[----:B------:R-:W-:Y:S01]  /*10e0*/  FSEL R55, R4, R53, P2 ;  /* 0x0000003504377208 */ /* 0x000fe20001000000 */
[----:B------:R-:W-:-:S05]  /*10f0*/  FADD R4, R23, 1 ;  /* 0x3f80000017047421 */ /* 0x000fca0000000000 */
[----:B------:R-:W-:Y:S03]  /*1100*/  STS [R41.X8], R4 ;  /* 0x0000000429007388 */ /* 0x000fe60000008800 */
[----:B------:R-:W-:Y:S01]  /*1110*/  @P2 FMUL R60, R60, 0.25 ;  /* 0x3e8000003c3c2820 */ /* 0x000fe20000400000 */
[----:B------:R-:W-:Y:S06]  /*1120*/  BAR.SYNC 0x0 ;  /* 0x0000000000007b1d */ /* 0x000fec0000000000 */
[----:B------:R-:W0:Y:S01]  /*1130*/  LDS R51, [R41.X8] ;  /* 0x0000000029337984 */ /* 0x000e220000008800 */
[----:B------:R-:W-:Y:S01]  /*1140*/  @!P6 FMUL R60, R60, 16777216 ;  /* 0x4b8000003c3ce820 */ /* 0x000fe20000400000 */
[----:B------:R-:W-:-:S03]  /*1150*/  @!P6 FMUL R55, R55, 16777216 ;  /* 0x4b8000003737e820 */ /* 0x000fc60000400000 */
[----:B------:R-:W1:Y:S02]  /*1160*/  MUFU.RCP R67, R60 ;  /* 0x0000003c00437308 */ /* 0x000e640000001000 */
[----:B-1----:R-:W-:-:S04]  /*1170*/  FFMA R62, R67, R55, R38 ;  /* 0x00000037433e7223 */ /* 0x002fc80000000026 */
[----:B------:R-:W-:-:S04]  /*1180*/  FADD R15, R15, -R62 ;  /* 0x8000003e0f0f7221 */ /* 0x000fc80000000000 */
[----:B------:R-:W-:Y:S01]  /*1190*/  FFMA R53, R53, R15, R30 ;  /* 0x0000000f35357223 */ /* 0x000fe2000000001e */
[----:B------:R-:W-:Y:S06]  /*11a0*/  BAR.SYNC 0x0 ;  /* 0x0000000000007b1d */ /* 0x000fec0000000000 */
[C---:B0-----:R-:W-:Y:S02]  /*11b0*/  FSETP.GT.AND P6, PT, |R51|.reuse, 8.50705917302346158658e+37, PT ;  /* 0x7e8000003300780b */ /* 0x041fe40003fc4200 */
[----:B------:R-:W-:Y:S02]  /*11c0*/  FSETP.GEU.AND P1, PT, |R51|, 1.175494350822287508e-38, PT ;  /* 0x008000003300780b */ /* 0x000fe40003f2e200 */
[----:B------:R-:W-:Y:S01]  /*11d0*/  FSEL R54, R47, R58, P6 ;  /* 0x0000003a2f367208 */ /* 0x000fe20003000000 */
[----:B------:R-:W-:Y:S01]  /*11e0*/  FFMA R47, R52, R3, R35 ;  /* 0x00000003342f7223 */ /* 0x000fe20000000023 */
[----:B------:R-:W-:-:S03]  /*11f0*/  FADD R3, R24, 1 ;  /* 0x3f80000018037421 */ /* 0x000fc60000000000 */
[----:B------:R-:W-:Y:S02]  /*1200*/  FADD R52, R56, -R47 ;  /* 0x8000002f38347221 */ /* 0x000fe40000000000 */
[----:B------:R-:W-:Y:S02]  /*1210*/  STS [R41.X8], R3 ;  /* 0x0000000329007388 */ /* 0x000fe40000008800 */
[----:B------:R-:W-:Y:S01]  /*1220*/  FFMA R2, R2, R52, R27 ;  /* 0x0000003402027223 */ /* 0x000fe2000000001b */
[----:B------:R-:W-:Y:S01]  /*1230*/  FFMA R52, R59, R61, R36 ;  /* 0x0000003d3b347223 */ /* 0x000fe20000000024 */
[----:B------:R-:W-:Y:S06]  /*1240*/  BAR.SYNC 0x0 ;  /* 0x0000000000007b1d */ /* 0x000fec0000000000 */
[----:B------:R-:W0:Y:S01]  /*1250*/  LDS R49, [R41.X8] ;  /* 0x0000000029317984 */ /* 0x000e220000008800 */
[----:B------:R-:W-:Y:S01]  /*1260*/  FADD R59, R13, -R40 ;  /* 0x800000280d3b7221 */ /* 0x000fe20000000000 */
[----:B------:R-:W-:Y:S01]  /*1270*/  @P6 FMUL R51, R51, 0.25 ;  /* 0x3e80000033336820 */ /* 0x000fe20000400000 */
[----:B------:R-:W-:Y:S01]  /*1280*/  FADD R17, R17, -R52 ;  /* 0x8000003411117221 */ /* 0x000fe20000000000 */
[----:B------:R-:W-:Y:S01]  /*1290*/  @!P1 FMUL R54, R54, 16777216 ;  /* 0x4b80000036369820 */ /* 0x000fe20000400000 */
[----:B------:R-:W-:Y:S01]  /*12a0*/  FMUL R56, R59, 0.25 ;  /* 0x3e8000003b387820 */ /* 0x000fe20000400000 */
[----:B------:R-:W-:Y:S01]  /*12b0*/  @!P1 FMUL R51, R51, 16777216 ;  /* 0x4b80000033339820 */ /* 0x000fe20000400000 */
[----:B------:R-:W-:Y:S01]  /*12c0*/  FFMA R9, R9, R17, R28 ;  /* 0x0000001109097223 */ /* 0x000fe2000000001c */
[----:B------:R-:W-:Y:S06]  /*12d0*/  BAR.SYNC 0x0 ;  /* 0x0000000000007b1d */ /* 0x000fec0000000000 */
[----:B------:R-:W-:-:S02]  /*12e0*/  ISETP.NE.AND P1, PT, R66, RZ, PT ;  /* 0x000000ff4200720c */ /* 0x000fc40003f25270 */
[C---:B0-----:R-:W-:Y:S02]  /*12f0*/  FSETP.GT.AND P6, PT, |R49|.reuse, 8.50705917302346158658e+37, PT ;  /* 0x7e8000003100780b */ /* 0x041fe40003fc4200 */
[C---:B------:R-:W-:Y:S02]  /*1300*/  FSETP.GEU.AND P0, PT, |R49|.reuse, 1.175494350822287508e-38, PT ;  /* 0x008000003100780b */ /* 0x040fe40003f0e200 */
[----:B------:R-:W-:Y:S02]  /*1310*/  FSEL R61, R56, R59, P6 ;  /* 0x0000003b383d7208 */ /* 0x000fe40003000000 */
[----:B------:R-:W0:Y:S07]  /*1320*/  MUFU.RCP R56, R63 ;  /* 0x0000003f00387308 */ /* 0x000e2e0000001000 */
[----:B------:R-:W-:-:S02]  /*1330*/  @P6 FMUL R49, R49, 0.25 ;  /* 0x3e80000031316820 */ /* 0x000fc40000400000 */
[----:B------:R-:W-:Y:S02]  /*1340*/  @!P0 FMUL R61, R61, 16777216 ;  /* 0x4b8000003d3d8820 */ /* 0x000fe40000400000 */
[----:B------:R-:W-:Y:S01]  /*1350*/  @!P0 FMUL R49, R49, 16777216 ;  /* 0x4b80000031318820 */ /* 0x000fe20000400000 */
[----:B0-----:R-:W-:Y:S01]  /*1360*/  FFMA R57, R56, R10, R37 ;  /* 0x0000000a38397223 */ /* 0x001fe20000000025 */
[----:B------:R-:W-:Y:S01]  /*1370*/  FADD R10, R25, 1 ;  /* 0x3f800000190a7421 */ /* 0x000fe20000000000 */
[----:B------:R-:W-:Y:S02]  /*1380*/  MUFU.RCP R56, R51 ;  /* 0x0000003300387308 */ /* 0x000fe40000001000 */
[----:B------:R-:W-:Y:S02]  /*1390*/  FADD R46, R46, -R57 ;  /* 0x800000392e2e7221 */ /* 0x000fe40000000000 */
[----:B------:R-:W-:Y:S02]  /*13a0*/  STS [R41.X8], R10 ;  /* 0x0000000a29007388 */ /* 0x000fe40000008800 */
[----:B------:R-:W-:Y:S01]  /*13b0*/  FFMA R12, R12, R46, R29 ;  /* 0x0000002e0c0c7223 */ /* 0x000fe2000000001d */
[----:B------:R-:W-:Y:S01]  /*13c0*/  FADD R46, R11, -R42 ;  /* 0x8000002a0b2e7221 */ /* 0x000fe20000000000 */
[----:B------:R-:W-:Y:S06]  /*13d0*/  BAR.SYNC 0x0 ;  /* 0x0000000000007b1d */ /* 0x000fec0000000000 */
[----:B------:R-:W0:Y:S01]  /*13e0*/  LDS R17, [R41.X8] ;  /* 0x0000000029117984 */ /* 0x000e220000008800 */
[----:B------:R-:W-:Y:S01]  /*13f0*/  FMUL R55, R46, 0.25 ;  /* 0x3e8000002e377820 */ /* 0x000fe20000400000 */
[----:B------:R-:W1:Y:S02]  /*1400*/  MUFU.RCP R49, R49 ;  /* 0x0000003100317308 */ /* 0x000e640000001000 */
[----:B-1----:R-:W-:Y:S01]  /*1410*/  FFMA R60, R49, R61, R40 ;  /* 0x0000003d313c7223 */ /* 0x002fe20000000028 */
[----:B------:R-:W-:-:S03]  /*1420*/  FADD R61, R16, -R43 ;  /* 0x8000002b103d7221 */ /* 0x000fc60000000000 */
[----:B------:R-:W-:-:S04]  /*1430*/  FADD R13, R13, -R60 ;  /* 0x8000003c0d0d7221 */ /* 0x000fc80000000000 */
[----:B------:R-:W-:Y:S01]  /*1440*/  FFMA R59, R59, R13, R32 ;  /* 0x0000000d3b3b7223 */ /* 0x000fe20000000020 */
[----:B------:R-:W-:Y:S01]  /*1450*/  MOV R13, R60 ;  /* 0x0000003c000d7202 */ /* 0x000fe20000000f00 */
[----:B------:R-:W-:Y:S06]  /*1460*/  BAR.SYNC 0x0 ;  /* 0x0000000000007b1d */ /* 0x000fec0000000000 */
[C---:B0-----:R-:W-:Y:S02]  /*1470*/  FSETP.GT.AND P2, PT, |R17|.reuse, 8.50705917302346158658e+37, PT ;  /* 0x7e8000001100780b */ /* 0x041fe40003f44200 */
[----:B------:R-:W-:-:S02]  /*1480*/  FSETP.GEU.AND P6, PT, |R17|, 1.175494350822287508e-38, PT ;  /* 0x008000001100780b */ /* 0x000fc40003fce200 */
[----:B------:R-:W-:Y:S01]  /*1490*/  FSEL R63, R55, R46, P2 ;  /* 0x0000002e373f7208 */ /* 0x000fe20001000000 */
[----:B------:R-:W-:Y:S01]  /*14a0*/  FFMA R55, R56, R54, R39 ;  /* 0x0000003638377223 */ /* 0x000fe20000000027 */
[----:B------:R-:W-:Y:S01]  /*14b0*/  FADD R54, R26, 1 ;  /* 0x3f8000001a367421 */ /* 0x000fe20000000000 */
[----:B------:R-:W-:Y:S02]  /*14c0*/  FMUL R56, R61, 0.25 ;  /* 0x3e8000003d387820 */ /* 0x000fe40000400000 */
[----:B------:R-:W-:Y:S02]  /*14d0*/  FADD R14, R14, -R55 ;  /* 0x800000370e0e7221 */ /* 0x000fe40000000000 */
[----:B------:R-:W-:Y:S02]  /*14e0*/  STS [R41.X8], R54 ;  /* 0x0000003629007388 */ /* 0x000fe40000008800 */
[----:B------:R-:W-:Y:S01]  /*14f0*/  @P2 FMUL R17, R17, 0.25 ;  /* 0x3e80000011112820 */ /* 0x000fe20000400000 */
[----:B------:R-:W-:Y:S01]  /*1500*/  FFMA R58, R58, R14, R31 ;  /* 0x0000000e3a3a7223 */ /* 0x000fe2000000001f */
[----:B------:R-:W-:Y:S06]  /*1510*/  BAR.SYNC 0x0 ;  /* 0x0000000000007b1d */ /* 0x000fec0000000000 */
[----:B------:R-:W0:Y:S01]  /*1520*/  LDS R15, [R41.X8] ;  /* 0x00000000290f7984 */ /* 0x000e220000008800 */
[----:B------:R-:W-:Y:S01]  /*1530*/  @!P6 FMUL R17, R17, 16777216 ;  /* 0x4b8000001111e820 */ /* 0x000fe20000400000 */
[----:B------:R-:W-:Y:S01]  /*1540*/  @!P6 FMUL R63, R63, 16777216 ;  /* 0x4b8000003f3fe820 */ /* 0x000fe20000400000 */
[----:B------:R-:W-:-:S02]  /*1550*/  ISETP.NE.AND P2, PT, R65, RZ, PT ;  /* 0x000000ff4100720c */ /* 0x000fc40003f45270 */
[----:B------:R-:W-:Y:S02]  /*1560*/  MOV R14, R55 ;  /* 0x00000037000e7202 */ /* 0x000fe40000000f00 */
[----:B------:R-:W1:Y:S02]  /*1570*/  MUFU.RCP R17, R17 ;  /* 0x0000001100117308 */ /* 0x000e640000001000 */
[----:B-1----:R-:W-:Y:S01]  /*1580*/  FFMA R66, R17, R63, R42 ;  /* 0x0000003f11427223 */ /* 0x002fe2000000002a */
[----:B------:R-:W-:Y:S02]  /*1590*/  MOV R17, R52 ;  /* 0x0000003400117202 */ /* 0x000fe40000000f00 */
[C---:B0-----:R-:W-:Y:S02]  /*15a0*/  FSETP.GT.AND P0, PT, |R15|.reuse, 8.50705917302346158658e+37, PT ;  /* 0x7e8000000f00780b */ /* 0x041fe40003f04200 */
[----:B------:R-:W-:Y:S02]  /*15b0*/  FSETP.GEU.AND P6, PT, |R15|, 1.175494350822287508e-38, PT ;  /* 0x008000000f00780b */ /* 0x000fe40003fce200 */
[----:B------:R-:W-:-:S09]  /*15c0*/  FSEL R51, R56, R61, P0 ;  /* 0x0000003d38337208 */ /* 0x000fd20000000000 */
[----:B------:R-:W-:Y:S01]  /*15d0*/  @P0 FMUL R15, R15, 0.25 ;  /* 0x3e8000000f0f0820 */ /* 0x000fe20000400000 */
[----:B------:R-:W-:Y:S01]  /*15e0*/  ISETP.NE.AND P0, PT, R64, RZ, PT ;  /* 0x000000ff4000720c */ /* 0x000fe20003f05270 */
[----:B------:R-:W-:Y:S01]  /*15f0*/  @!P6 FMUL R51, R51, 16777216 ;  /* 0x4b8000003333e820 */ /* 0x000fe20000400000 */
[----:B------:R-:W-:Y:S01]  /*1600*/  FADD R64, R11, -R66 ;  /* 0x800000420b407221 */ /* 0x000fe20000000000 */
[----:B------:R-:W-:-:S03]  /*1610*/  @!P6 FMUL R15, R15, 16777216 ;  /* 0x4b8000000f0fe820 */ /* 0x000fc60000400000 */
[----:B------:R-:W-:Y:S01]  /*1620*/  FFMA R64, R46, R64, R33 ;  /* 0x000000402e407223 */ /* 0x000fe20000000021 */
[----:B------:R0:W1:Y:S01]  /*1630*/  MUFU.RCP R56, R15 ;  /* 0x0000000f00387308 */ /* 0x0000620000001000 */
[----:B------:R-:W-:Y:S02]  /*1640*/  MOV R46, R57 ;  /* 0x00000039002e7202 */ /* 0x000fe40000000f00 */
[----:B0-----:R-:W-:Y:S01]  /*1650*/  MOV R15, R62 ;  /* 0x0000003e000f7202 */ /* 0x001fe20000000f00 */
[----:B-1----:R-:W-:Y:S01]  /*1660*/  FFMA R51, R56, R51, R43 ;  /* 0x0000003338337223 */ /* 0x002fe2000000002b */
[----:B------:R-:W-:-:S03]  /*1670*/  MOV R56, R47 ;  /* 0x0000002f00387202 */ /* 0x000fc60000000f00 */
[----:B------:R-:W-:Y:S01]  /*1680*/  FADD R11, R16, -R51 ;  /* 0x80000033100b7221 */ /* 0x000fe20000000000 */
[----:B------:R-:W-:-:S03]  /*1690*/  MOV R16, R51 ;  /* 0x0000003300107202 */ /* 0x000fc60000000f00 */
[----:B------:R-:W-:Y:S01]  /*16a0*/  FFMA R61, R61, R11, R34 ;  /* 0x0000000b3d3d7223 */ /* 0x000fe20000000022 */
[----:B------:R-:W-:-:S02]  /*16b0*/  MOV R11, R66 ;  /* 0x00000042000b7202 */ /* 0x000fc40000000f00 */
.L_x_0:
[----:B------:R-:W-:Y:S02]  /*16c0*/  IADD3 R18, R18, 0x800, RZ ;  /* 0x0000080012127810 */ /* 0x000fe40007ffe0ff */
[----:B------:R-:W-:Y:S02]  /*16d0*/  FSEL R37, R46, R37, P0 ;  /* 0x000000252e257208 */ /* 0x000fe40000000000 */
[----:B------:R-:W-:Y:S02]  /*16e0*/  FSEL R29, R12, R29, P0 ;  /* 0x0000001d0c1d7208 */ /* 0x000fe40000000000 */
[----:B------:R-:W-:Y:S02]  /*16f0*/  FSEL R21, R6, R21, P0 ;  /* 0x0000001506157208 */ /* 0x000fe40000000000 */
[----:B------:R-:W-:Y:S02]  /*1700*/  ISETP.GE.U32.AND P0, PT, R18, 0x78e8, PT ;  /* 0x000078e81200780c */ /* 0x000fe40003f06070 */
[----:B------:R-:W-:-:S02]  /*1710*/  P2R R47, PR, RZ, 0x20 ;  /* 0x00000020ff2f7803 */ /* 0x000fc40000000000 */
[----:B------:R-:W-:Y:S02]  /*1720*/  ISETP.NE.AND P5, PT, R50, RZ, PT ;  /* 0x000000ff3200720c */ /* 0x000fe40003fa5270 */
[----:B------:R-:W-:Y:S02]  /*1730*/  ISETP.NE.AND P6, PT, R48, RZ, PT ;  /* 0x000000ff3000720c */ /* 0x000fe40003fc5270 */
[----:B------:R-:W-:Y:S02]  /*1740*/  FSEL R35, R56, R35, P5 ;  /* 0x0000002338237208 */ /* 0x000fe40002800000 */
[----:B------:R-:W-:Y:S02]  /*1750*/  FSEL R27, R2, R27, P5 ;  /* 0x0000001b021b7208 */ /* 0x000fe40002800000 */
[----:B------:R-:W-:Y:S02]  /*1760*/  FSEL R19, R8, R19, P5 ;  /* 0x0000001308137208 */ /* 0x000fe40002800000 */
[----:B------:R-:W-:-:S02]  /*1770*/  ISETP.NE.AND P5, PT, R47, RZ, PT ;  /* 0x000000ff2f00720c */ /* 0x000fc40003fa5270 */
[----:B------:R-:W-:Y:S02]  /*1780*/  FSEL R36, R17, R36, P6 ;  /* 0x0000002411247208 */ /* 0x000fe40003000000 */
[----:B------:R-:W-:Y:S02]  /*1790*/  FSEL R28, R9, R28, P6 ;  /* 0x0000001c091c7208 */ /* 0x000fe40003000000 */
[----:B------:R-:W-:Y:S02]  /*17a0*/  FSEL R20, R7, R20, P6 ;  /* 0x0000001407147208 */ /* 0x000fe40003000000 */
[----:B------:R-:W-:Y:S02]  /*17b0*/  FSEL R38, R15, R38, P1 ;  /* 0x000000260f267208 */ /* 0x000fe40000800000 */
[----:B------:R-:W-:Y:S02]  /*17c0*/  FSEL R39, R14, R39, P2 ;  /* 0x000000270e277208 */ /* 0x000fe40001000000 */
[----:B------:R-:W-:-:S02]  /*17d0*/  FSEL R40, R13, R40, P3 ;  /* 0x000000280d287208 */ /* 0x000fc40001800000 */
        /* <DEDUP_REMOVED lines=11> */
[----:B------:R-:W-:Y:S01]  /*1890*/  FSEL R26, R54, R26, P5 ;  /* 0x0000001a361a7208 */ /* 0x000fe20002800000 */
[----:B------:R-:W-:Y:S01]  /*18a0*/  @P0 CALL.REL.NOINC `(.L_x_1) ;  /* 0x0000001000000944 */ /* 0x000fe20003c00000 */
[----:B------:R-:W-:Y:S05]  /*18b0*/  BRA `(.L_x_2) ;  /* 0xffffe90000007947 */ /* 0x000fea000383ffff */
.L_x_1:
[----:B------:R-:W-:Y:S06]  /*18c0*/  BAR.SYNC 0x0 ;  /* 0x0000000000007b1d */ /* 0x000fec0000000000 */
[----:B------:R-:W-:Y:S01]  /*18d0*/  STS [R41.X8], R19 ;  /* 0x0000001329007388 */ /* 0x000fe20000008800 */
[----:B------:R-:W-:Y:S01]  /*18e0*/  FADD R36, -R35, R36 ;  /* 0x0000002423247221 */ /* 0x000fe20000000100 */
[----:B------:R-:W-:-:S02]  /*18f0*/  FADD R28, R27, R28 ;  /* 0x0000001c1b1c7221 */ /* 0x000fc40000000000 */
[----:B------:R-:W-:Y:S06]  /*1900*/  BAR.SYNC 0x0 ;  /* 0x0000000000007b1d */ /* 0x000fec0000000000 */
[----:B------:R-:W0:Y:S01]  /*1910*/  LDS R5, [R41.X8] ;  /* 0x0000000029057984 */ /* 0x000e220000008800 */
[----:B------:R-:W-:-:S03]  /*1920*/  FMUL R12, R36, R36 ;  /* 0x00000024240c7220 */ /* 0x000fc60000400000 */
[----:B------:R-:W-:Y:S06]  /*1930*/  BAR.SYNC 0x0 ;  /* 0x0000000000007b1d */ /* 0x000fec0000000000 */
[----:B------:R-:W-:Y:S04]  /*1940*/  STS [R41.X8], R20 ;  /* 0x0000001429007388 */ /* 0x000fe80000008800 */
[----:B------:R-:W-:Y:S06]  /*1950*/  BAR.SYNC 0x0 ;  /* 0x0000000000007b1d */ /* 0x000fec0000000000 */
[----:B------:R-:W1:Y:S04]  /*1960*/  LDS R6, [R41.X8] ;  /* 0x0000000029067984 */ /* 0x000e680000008800 */
[----:B------:R-:W-:Y:S06]  /*1970*/  BAR.SYNC 0x0 ;  /* 0x0000000000007b1d */ /* 0x000fec0000000000 */
[----:B------:R-:W-:Y:S04]  /*1980*/  STS [R41.X8], R21 ;  /* 0x0000001529007388 */ /* 0x000fe80000008800 */
[----:B------:R-:W-:Y:S06]  /*1990*/  BAR.SYNC 0x0 ;  /* 0x0000000000007b1d */ /* 0x000fec0000000000 */
[----:B------:R-:W2:Y:S01]  /*19a0*/  LDS R7, [R41.X8] ;  /* 0x0000000029077984 */ /* 0x000ea20000008800 */
[----:B0-----:R-:W-:-:S03]  /*19b0*/  FMUL R12, R5, R12 ;  /* 0x0000000c050c7220 */ /* 0x001fc60000400000 */
[----:B------:R-:W-:Y:S06]  /*19c0*/  BAR.SYNC 0x0 ;  /* 0x0000000000007b1d */ /* 0x000fec0000000000 */
[----:B------:R-:W-:Y:S04]  /*19d0*/  STS [R41.X8], R22 ;  /* 0x0000001629007388 */ /* 0x000fe80000008800 */
[----:B------:R-:W-:Y:S06]  /*19e0*/  BAR.SYNC 0x0 ;  /* 0x0000000000007b1d */ /* 0x000fec0000000000 */
[----:B-1----:R-:W-:Y:S01]  /*19f0*/  FADD R10, R5, R6 ;  /* 0x00000006050a7221 */ /* 0x002fe20000000000 */
[----:B------:R-:W-:-:S03]  /*1a00*/  ISETP.GE.AND P6, PT, R0, 0x240, PT ;  /* 0x000002400000780c */ /* 0x000fc60003fc6270 */
[C---:B------:R-:W-:Y:S01]  /*1a10*/  FMUL R9, R10.reuse, 0.25 ;  /* 0x3e8000000a097820 */ /* 0x040fe20000400000 */
[C---:B------:R-:W-:Y:S02]  /*1a20*/  FSETP.GEU.AND P1, PT, |R10|.reuse, 1.175494350822287508e-38, PT ;  /* 0x008000000a00780b */ /* 0x040fe40003f2e200 */
[----:B------:R-:W-:-:S04]  /*1a30*/  FSETP.GT.AND P0, PT, |R10|, 8.50705917302346158658e+37, PT ;  /* 0x7e8000000a00780b */ /* 0x000fc80003f04200 */
[----:B------:R-:W-:-:S07]  /*1a40*/  FSEL R9, R9, R10, P0 ;  /* 0x0000000a09097208 */ /* 0x000fce0000000000 */
[----:B------:R-:W-:Y:S01]  /*1a50*/  @!P1 FMUL R9, R9, 16777216 ;  /* 0x4b80000009099820 */ /* 0x000fe20000400000 */
[----:B--2---:R-:W-:Y:S01]  /*1a60*/  FADD R11, R7, R10 ;  /* 0x0000000a070b7221 */ /* 0x004fe20000000000 */
[----:B------:R-:W-:-:S04]  /*1a70*/  @P0 FMUL R6, R6, 0.25 ;  /* 0x3e80000006060820 */ /* 0x000fc80000400000 */
[----:B------:R-:W0:Y:S01]  /*1a80*/  MUFU.RCP R9, R9 ;  /* 0x0000000900097308 */ /* 0x000e220000001000 */
[C---:B------:R-:W-:Y:S01]  /*1a90*/  FSETP.GEU.AND P2, PT, |R11|.reuse, 1.175494350822287508e-38, PT ;  /* 0x008000000b00780b */ /* 0x040fe20003f4e200 */
[C---:B------:R-:W-:Y:S01]  /*1aa0*/  FMUL R8, R11.reuse, 0.25 ;  /* 0x3e8000000b087820 */ /* 0x040fe20000400000 */
[----:B------:R-:W-:Y:S01]  /*1ab0*/  FSETP.GT.AND P0, PT, |R11|, 8.50705917302346158658e+37, PT ;  /* 0x7e8000000b00780b */ /* 0x000fe20003f04200 */
[----:B------:R-:W-:Y:S01]  /*1ac0*/  @!P1 FMUL R6, R6, 16777216 ;  /* 0x4b80000006069820 */ /* 0x000fe20000400000 */
[----:B------:R-:W-:Y:S02]  /*1ad0*/  FSETP.NEU.AND P1, PT, R10, RZ, PT ;  /* 0x000000ff0a00720b */ /* 0x000fe40003f2d000 */
[----:B------:R-:W-:Y:S02]  /*1ae0*/  FSEL R13, R8, R11, P0 ;  /* 0x0000000b080d7208 */ /* 0x000fe40000000000 */
[----:B------:R-:W1:Y:S04]  /*1af0*/  LDS R8, [R41.X8] ;  /* 0x0000000029087984 */ /* 0x000e680000008800 */
[----:B------:R-:W-:Y:S06]  /*1b00*/  BAR.SYNC 0x0 ;  /* 0x0000000000007b1d */ /* 0x000fec0000000000 */
[----:B------:R-:W-:Y:S01]  /*1b10*/  @!P2 FMUL R13, R13, 16777216 ;  /* 0x4b8000000d0da820 */ /* 0x000fe20000400000 */
[----:B------:R-:W-:Y:S01]  /*1b20*/  STS [R41.X8], R23 ;  /* 0x0000001729007388 */ /* 0x000fe20000008800 */
[----:B0-----:R-:W-:Y:S01]  /*1b30*/  FMUL R9, R9, R6 ;  /* 0x0000000609097220 */ /* 0x001fe20000400000 */
[----:B------:R-:W-:Y:S01]  /*1b40*/  @P0 FMUL R7, R7, 0.25 ;  /* 0x3e80000007070820 */ /* 0x000fe20000400000 */
[----:B------:R-:W0:Y:S01]  /*1b50*/  MUFU.RCP R14, R13 ;  /* 0x0000000d000e7308 */ /* 0x000e220000001000 */
[----:B------:R-:W-:Y:S06]  /*1b60*/  BAR.SYNC 0x0 ;  /* 0x0000000000007b1d */ /* 0x000fec0000000000 */
[----:B------:R-:W2:Y:S01]  /*1b70*/  LDS R6, [R41.X8] ;  /* 0x0000000029067984 */ /* 0x000ea20000008800 */
[----:B------:R-:W-:Y:S01]  /*1b80*/  @!P2 FMUL R7, R7, 16777216 ;  /* 0x4b8000000707a820 */ /* 0x000fe20000400000 */
[----:B------:R-:W-:-:S02]  /*1b90*/  FSEL R9, R9, RZ, P1 ;  /* 0x000000ff09097208 */ /* 0x000fc40000800000 */
[----:B------:R-:W-:Y:S06]  /*1ba0*/  BAR.SYNC 0x0 ;  /* 0x0000000000007b1d */ /* 0x000fec0000000000 */
[----:B------:R-:W-:Y:S01]  /*1bb0*/  STS [R41.X8], R24 ;  /* 0x0000001829007388 */ /* 0x000fe20000008800 */
[----:B0-----:R-:W-:Y:S01]  /*1bc0*/  FMUL R14, R14, R7 ;  /* 0x000000070e0e7220 */ /* 0x001fe20000400000 */
[----:B------:R-:W-:Y:S01]  /*1bd0*/  FFMA R12, R9, R12, R28 ;  /* 0x0000000c090c7223 */ /* 0x000fe2000000001c */
[----:B------:R-:W-:Y:S01]  /*1be0*/  FFMA R36, R36, R9, R35 ;  /* 0x0000000924247223 */ /* 0x000fe20000000023 */
[----:B------:R-:W-:Y:S06]  /*1bf0*/  BAR.SYNC 0x0 ;  /* 0x0000000000007b1d */ /* 0x000fec0000000000 */
[----:B------:R-:W0:Y:S01]  /*1c00*/  LDS R7, [R41.X8] ;  /* 0x0000000029077984 */ /* 0x000e220000008800 */
[----:B-1----:R-:W-:-:S03]  /*1c10*/  FADD R15, R8, R11 ;  /* 0x0000000b080f7221 */ /* 0x002fc60000000000 */
[----:B------:R-:W-:Y:S06]  /*1c20*/  BAR.SYNC 0x0 ;  /* 0x0000000000007b1d */ /* 0x000fec0000000000 */
[----:B------:R-:W-:Y:S04]  /*1c30*/  STS [R41.X8], R25 ;  /* 0x0000001929007388 */ /* 0x000fe80000008800 */
[----:B------:R-:W-:Y:S06]  /*1c40*/  BAR.SYNC 0x0 ;  /* 0x0000000000007b1d */ /* 0x000fec0000000000 */
[----:B------:R-:W1:Y:S04]  /*1c50*/  LDS R9, [R41.X8] ;  /* 0x0000000029097984 */ /* 0x000e680000008800 */
[----:B------:R-:W-:Y:S06]  /*1c60*/  BAR.SYNC 0x0 ;  /* 0x0000000000007b1d */ /* 0x000fec0000000000 */
[----:B------:R-:W-:Y:S04]  /*1c70*/  STS [R41.X8], R26 ;  /* 0x0000001a29007388 */ /* 0x000fe80000008800 */
[----:B------:R-:W-:Y:S06]  /*1c80*/  BAR.SYNC 0x0 ;  /* 0x0000000000007b1d */ /* 0x000fec0000000000 */
[----:B------:R-:W-:Y:S01]  /*1c90*/  FSETP.NEU.AND P1, PT, R11, RZ, PT ;  /* 0x000000ff0b00720b */ /* 0x000fe20003f2d000 */
[----:B--2---:R-:W-:Y:S01]  /*1ca0*/  FADD R16, R6, R15 ;  /* 0x0000000f06107221 */ /* 0x004fe20000000000 */
[----:B------:R-:W-:Y:S01]  /*1cb0*/  FSETP.GEU.AND P3, PT, |R15|, 1.175494350822287508e-38, PT ;  /* 0x008000000f00780b */ /* 0x000fe20003f6e200 */
[----:B------:R-:W2:Y:S01]  /*1cc0*/  LDS R5, [R41.X8] ;  /* 0x0000000029057984 */ /* 0x000ea20000008800 */
[----:B------:R-:W-:Y:S01]  /*1cd0*/  FADD R29, R29, R12 ;  /* 0x0000000c1d1d7221 */ /* 0x000fe20000000000 */
[----:B------:R-:W-:-:S02]  /*1ce0*/  FMUL R12, R15, 0.25 ;  /* 0x3e8000000f0c7820 */ /* 0x000fc40000400000 */
[----:B------:R-:W-:Y:S06]  /*1cf0*/  BAR.SYNC 0x0 ;  /* 0x0000000000007b1d */ /* 0x000fec0000000000 */
[----:B------:R-:W-:Y:S01]  /*1d00*/  FSETP.GT.AND P0, PT, |R15|, 8.50705917302346158658e+37, PT ;  /* 0x7e8000000f00780b */ /* 0x000fe20003f04200 */
[----:B------:R-:W-:Y:S01]  /*1d10*/  FMUL R19, R16, 0.25 ;  /* 0x3e80000010137820 */ /* 0x000fe20000400000 */
[----:B------:R-:W-:Y:S01]  /*1d20*/  FSEL R14, R14, RZ, P1 ;  /* 0x000000ff0e0e7208 */ /* 0x000fe20000800000 */
[----:B0-----:R-:W-:Y:S01]  /*1d30*/  FADD R18, R7, R16 ;  /* 0x0000001007127221 */ /* 0x001fe20000000000 */
[----:B------:R-:W-:Y:S01]  /*1d40*/  FSETP.GEU.AND P1, PT, |R16|, 1.175494350822287508e-38, PT ;  /* 0x008000001000780b */ /* 0x000fe20003f2e200 */
[--C-:B------:R-:W-:Y:S01]  /*1d50*/  FADD R37, R37, -R36.reuse ;  /* 0x8000002425257221 */ /* 0x100fe20000000000 */
[----:B------:R-:W-:Y:S01]  /*1d60*/  FSEL R12, R12, R15, P0 ;  /* 0x0000000f0c0c7208 */ /* 0x000fe20000000000 */
[----:B------:R-:W-:Y:S01]  /*1d70*/  FMUL R21, R18, 0.25 ;  /* 0x3e80000012157820 */ /* 0x000fe20000400000 */
[----:B------:R-:W-:Y:S01]  /*1d80*/  FSETP.GT.AND P2, PT, |R16|, 8.50705917302346158658e+37, PT ;  /* 0x7e8000001000780b */ /* 0x000fe20003f44200 */
[C---:B------:R-:W-:Y:S01]  /*1d90*/  FMUL R13, R37.reuse, R37 ;  /* 0x00000025250d7220 */ /* 0x040fe20000400000 */
[----:B------:R-:W-:Y:S01]  /*1da0*/  FFMA R37, R37, R14, R36 ;  /* 0x0000000e25257223 */ /* 0x000fe20000000024 */
[----:B------:R-:W-:Y:S01]  /*1db0*/  @!P3 FMUL R12, R12, 16777216 ;  /* 0x4b8000000c0cb820 */ /* 0x000fe20000400000 */
[----:B------:R-:W-:Y:S01]  /*1dc0*/  FSEL R19, R19, R16, P2 ;  /* 0x0000001013137208 */ /* 0x000fe20001000000 */
[----:B------:R-:W-:Y:S01]  /*1dd0*/  @P0 FMUL R8, R8, 0.25 ;  /* 0x3e80000008080820 */ /* 0x000fe20000400000 */
[----:B------:R-:W-:Y:S01]  /*1de0*/  FSETP.GEU.AND P0, PT, |R18|, 1.175494350822287508e-38, PT ;  /* 0x008000001200780b */ /* 0x000fe20003f0e200 */
[----:B------:R1:W0:Y:S01]  /*1df0*/  MUFU.RCP R17, R12 ;  /* 0x0000000c00117308 */ /* 0x0002220000001000 */
[----:B------:R-:W-:Y:S01]  /*1e00*/  FADD R38, R38, -R37 ;  /* 0x8000002526267221 */ /* 0x000fe20000000000 */
[----:B------:R-:W-:Y:S01]  /*1e10*/  @!P1 FMUL R19, R19, 16777216 ;  /* 0x4b80000013139820 */ /* 0x000fe20000400000 */
[----:B------:R-:W-:Y:S01]  /*1e20*/  @!P3 FMUL R8, R8, 16777216 ;  /* 0x4b8000000808b820 */ /* 0x000fe20000400000 */
[----:B------:R-:W-:Y:S01]  /*1e30*/  FSETP.GT.AND P3, PT, |R18|, 8.50705917302346158658e+37, PT ;  /* 0x7e8000001200780b */ /* 0x000fe20003f64200 */
[----:B------:R-:W-:Y:S01]  /*1e40*/  FMUL R13, R10, R13 ;  /* 0x0000000d0a0d7220 */ /* 0x000fe20000400000 */
[----:B------:R-:W-:Y:S01]  /*1e50*/  @P2 FMUL R6, R6, 0.25 ;  /* 0x3e80000006062820 */ /* 0x000fe20000400000 */
[----:B------:R-:W-:Y:S01]  /*1e60*/  FSETP.NEU.AND P4, PT, R15, RZ, PT ;  /* 0x000000ff0f00720b */ /* 0x000fe20003f8d000 */
[----:B------:R-:W3:Y:S01]  /*1e70*/  MUFU.RCP R19, R19 ;  /* 0x0000001300137308 */ /* 0x000ee20000001000 */
[----:B------:R-:W-:Y:S01]  /*1e80*/  FSEL R21, R21, R18, P3 ;  /* 0x0000001215157208 */ /* 0x000fe20001800000 */
[----:B-1----:R-:W-:Y:S01]  /*1e90*/  FADD R12, R9, R18 ;  /* 0x00000012090c7221 */ /* 0x002fe20000000000 */
[----:B------:R-:W-:Y:S01]  /*1ea0*/  @!P1 FMUL R6, R6, 16777216 ;  /* 0x4b80000006069820 */ /* 0x000fe20000400000 */
[----:B------:R-:W-:-:S02]  /*1eb0*/  FFMA R13, R14, R13, R29 ;  /* 0x0000000d0e0d7223 */ /* 0x000fc4000000001d */
[----:B------:R-:W-:Y:S01]  /*1ec0*/  @!P0 FMUL R21, R21, 16777216 ;  /* 0x4b80000015158820 */ /* 0x000fe20000400000 */
[----:B------:R-:W-:Y:S01]  /*1ed0*/  FSETP.GEU.AND P1, PT, |R12|, 1.175494350822287508e-38, PT ;  /* 0x008000000c00780b */ /* 0x000fe20003f2e200 */
[----:B0-----:R-:W-:Y:S01]  /*1ee0*/  FMUL R17, R17, R8 ;  /* 0x0000000811117220 */ /* 0x001fe20000400000 */
[----:B------:R-:W-:Y:S01]  /*1ef0*/  FMUL R8, R38, R38 ;  /* 0x0000002626087220 */ /* 0x000fe20000400000 */
[----:B------:R0:W1:Y:S01]  /*1f00*/  MUFU.RCP R10, R21 ;  /* 0x00000015000a7308 */ /* 0x0000620000001000 */
[C---:B------:R-:W-:Y:S01]  /*1f10*/  FSETP.GT.AND P2, PT, |R12|.reuse, 8.50705917302346158658e+37, PT ;  /* 0x7e8000000c00780b */ /* 0x040fe20003f44200 */
[----:B------:R-:W-:Y:S01]  /*1f20*/  @P3 FMUL R7, R7, 0.25 ;  /* 0x3e80000007073820 */ /* 0x000fe20000400000 */
[----:B------:R-:W-:Y:S01]  /*1f30*/  FMUL R8, R11, R8 ;  /* 0x000000080b087220 */ /* 0x000fe20000400000 */
[----:B------:R-:W-:Y:S01]  /*1f40*/  FMUL R11, R12, 0.25 ;  /* 0x3e8000000c0b7820 */ /* 0x000fe20000400000 */
[----:B------:R-:W-:Y:S01]  /*1f50*/  FSEL R17, R17, RZ, P4 ;  /* 0x000000ff11117208 */ /* 0x000fe20002000000 */
[----:B---3--:R-:W-:Y:S01]  /*1f60*/  FMUL R19, R19, R6 ;  /* 0x0000000613137220 */ /* 0x008fe20000400000 */
[----:B------:R-:W-:Y:S01]  /*1f70*/  FSETP.NEU.AND P4, PT, R16, RZ, PT ;  /* 0x000000ff1000720b */ /* 0x000fe20003f8d000 */
[----:B--2---:R-:W-:Y:S01]  /*1f80*/  FADD R6, R5, R12 ;  /* 0x0000000c05067221 */ /* 0x004fe20000000000 */
[----:B------:R-:W-:Y:S01]  /*1f90*/  FSEL R14, R11, R12, P2 ;  /* 0x0000000c0b0e7208 */ /* 0x000fe20001000000 */
[----:B------:R-:W-:Y:S01]  /*1fa0*/  FFMA R38, R38, R17, R37 ;  /* 0x0000001126267223 */ /* 0x000fe20000000025 */
[----:B------:R-:W-:Y:S01]  /*1fb0*/  FSEL R19, R19, RZ, P4 ;  /* 0x000000ff13137208 */ /* 0x000fe20002000000 */
[----:B------:R-:W-:Y:S01]  /*1fc0*/  FADD R30, R30, R13 ;  /* 0x0000000d1e1e7221 */ /* 0x000fe20000000000 */
[----:B------:R-:W-:Y:S01]  /*1fd0*/  FSETP.GEU.AND P4, PT, |R6|, 1.175494350822287508e-38, PT ;  /* 0x008000000600780b */ /* 0x000fe20003f8e200 */
[----:B------:R-:W-:Y:S01]  /*1fe0*/  @!P0 FMUL R7, R7, 16777216 ;  /* 0x4b80000007078820 */ /* 0x000fe20000400000 */
[----:B------:R-:W-:Y:S01]  /*1ff0*/  @!P1 FMUL R14, R14, 16777216 ;  /* 0x4b8000000e0e9820 */ /* 0x000fe20000400000 */
[C---:B------:R-:W-:Y:S01]  /*2000*/  FMUL R13, R6.reuse, 0.25 ;  /* 0x3e800000060d7820 */ /* 0x040fe20000400000 */
[----:B------:R-:W-:Y:S01]  /*2010*/  FADD R39, R39, -R38 ;  /* 0x8000002627277221 */ /* 0x000fe20000000000 */
[----:B------:R-:W-:Y:S01]  /*2020*/  FSETP.GT.AND P0, PT, |R6|, 8.50705917302346158658e+37, PT ;  /* 0x7e8000000600780b */ /* 0x000fe20003f04200 */
[----:B0-----:R-:W0:Y:S01]  /*2030*/  SHFL.BFLY PT, R21, R6, 0x10, 0x1f ;  /* 0x0e001f0006157f89 */ /* 0x001e2200000e0000 */
[----:B------:R-:W-:Y:S01]  /*2040*/  FFMA R8, R17, R8, R30 ;  /* 0x0000000811087223 */ /* 0x000fe2000000001e */
[----:B-1----:R-:W-:Y:S01]  /*2050*/  FMUL R11, R10, R7 ;  /* 0x000000070a0b7220 */ /* 0x002fe20000400000 */
[----:B------:R-:W-:Y:S01]  /*2060*/  FMUL R10, R39, R39 ;  /* 0x00000027270a7220 */ /* 0x000fe20000400000 */
[----:B------:R-:W-:Y:S01]  /*2070*/  FSEL R17, R13, R6, P0 ;  /* 0x000000060d117208 */ /* 0x000fe20000000000 */
[----:B------:R-:W1:Y:S01]  /*2080*/  MUFU.RCP R14, R14 ;  /* 0x0000000e000e7308 */ /* 0x000e620000001000 */
[----:B------:R-:W-:Y:S01]  /*2090*/  FADD R8, R31, R8 ;  /* 0x000000081f087221 */ /* 0x000fe20000000000 */
[----:B------:R-:W-:Y:S01]  /*20a0*/  FMUL R10, R15, R10 ;  /* 0x0000000a0f0a7220 */ /* 0x000fe20000400000 */
[----:B------:R-:W-:Y:S01]  /*20b0*/  FFMA R7, R39, R19, R38 ;  /* 0x0000001327077223 */ /* 0x000fe20000000026 */
[----:B------:R-:W-:Y:S01]  /*20c0*/  @!P4 FMUL R17, R17, 16777216 ;  /* 0x4b8000001111c820 */ /* 0x000fe20000400000 */
[----:B------:R-:W-:Y:S01]  /*20d0*/  FSETP.NEU.AND P3, PT, R18, RZ, PT ;  /* 0x000000ff1200720b */ /* 0x000fe20003f6d000 */
[----:B------:R-:W-:Y:S01]  /*20e0*/  FFMA R19, R19, R10, R8 ;  /* 0x0000000a13137223 */ /* 0x000fe20000000008 */
[----:B------:R-:W-:Y:S01]  /*20f0*/  @P2 FMUL R9, R9, 0.25 ;  /* 0x3e80000009092820 */ /* 0x000fe20000400000 */
[----:B------:R-:W2:Y:S01]  /*2100*/  MUFU.RCP R8, R17 ;  /* 0x0000001100087308 */ /* 0x000ea20000001000 */
[----:B------:R-:W-:Y:S01]  /*2110*/  FSEL R11, R11, RZ, P3 ;  /* 0x000000ff0b0b7208 */ /* 0x000fe20001800000 */
[--C-:B------:R-:W-:Y:S01]  /*2120*/  FADD R40, R40, -R7.reuse ;  /* 0x8000000728287221 */ /* 0x100fe20000000000 */
[----:B------:R-:W-:Y:S01]  /*2130*/  @!P1 FMUL R9, R9, 16777216 ;  /* 0x4b80000009099820 */ /* 0x000fe20000400000 */
[----:B------:R-:W-:Y:S01]  /*2140*/  @P0 FMUL R5, R5, 0.25 ;  /* 0x3e80000005050820 */ /* 0x000fe20000400000 */
[----:B------:R-:W-:Y:S01]  /*2150*/  FSETP.NEU.AND P1, PT, R12, RZ, PT ;  /* 0x000000ff0c00720b */ /* 0x000fe20003f2d000 */
[C---:B------:R-:W-:Y:S01]  /*2160*/  FMUL R13, R40.reuse, R40 ;  /* 0x00000028280d7220 */ /* 0x040fe20000400000 */
[----:B------:R-:W-:Y:S01]  /*2170*/  FFMA R7, R40, R11, R7 ;  /* 0x0000000b28077223 */ /* 0x000fe20000000007 */
[----:B-1----:R-:W-:Y:S01]  /*2180*/  FMUL R14, R14, R9 ;  /* 0x000000090e0e7220 */ /* 0x002fe20000400000 */
[----:B------:R-:W-:Y:S01]  /*2190*/  @!P4 FMUL R5, R5, 16777216 ;  /* 0x4b8000000505c820 */ /* 0x000fe20000400000 */
[----:B------:R-:W-:Y:S01]  /*21a0*/  FADD R32, R32, R19 ;  /* 0x0000001320207221 */ /* 0x000fe20000000000 */
[----:B0-----:R-:W-:Y:S01]  /*21b0*/  FADD R10, R6, R21 ;  /* 0x00000015060a7221 */ /* 0x001fe20000000000 */
[----:B------:R-:W-:Y:S01]  /*21c0*/  FMUL R13, R16, R13 ;  /* 0x0000000d100d7220 */ /* 0x000fe20000400000 */
[--C-:B------:R-:W-:Y:S01]  /*21d0*/  FADD R42, R42, -R7.reuse ;  /* 0x800000072a2a7221 */ /* 0x100fe20000000000 */
[----:B------:R-:W-:Y:S01]  /*21e0*/  FSEL R14, R14, RZ, P1 ;  /* 0x000000ff0e0e7208 */ /* 0x000fe20000800000 */
[----:B--2---:R-:W-:Y:S01]  /*21f0*/  FMUL R8, R8, R5 ;  /* 0x0000000508087220 */ /* 0x004fe20000400000 */
[----:B------:R-:W-:Y:S01]  /*2200*/  FSETP.GEU.AND P2, PT, |R10|, 1.175494350822287508e-38, PT ;  /* 0x008000000a00780b */ /* 0x000fe20003f4e200 */
[----:B------:R-:W-:Y:S01]  /*2210*/  FFMA R32, R11, R13, R32 ;  /* 0x0000000d0b207223 */ /* 0x000fe20000000020 */
[----:B------:R-:W-:Y:S01]  /*2220*/  FMUL R9, R42, R42 ;  /* 0x0000002a2a097220 */ /* 0x000fe20000400000 */
[----:B------:R-:W-:Y:S01]  /*2230*/  FSETP.NEU.AND P1, PT, R6, RZ, PT ;  /* 0x000000ff0600720b */ /* 0x000fe20003f2d000 */
[----:B------:R-:W-:Y:S01]  /*2240*/  FFMA R42, R42, R14, R7 ;  /* 0x0000000e2a2a7223 */ /* 0x000fe20000000007 */
[----:B------:R-:W0:Y:S01]  /*2250*/  SHFL.BFLY PT, R11, R10, 0x8, 0x1f ;  /* 0x0d001f000a0b7f89 */ /* 0x000e2200000e0000 */
[C---:B------:R-:W-:Y:S01]  /*2260*/  FMUL R5, R10.reuse, 0.25 ;  /* 0x3e8000000a057820 */ /* 0x040fe20000400000 */
[----:B------:R-:W-:Y:S01]  /*2270*/  FSETP.GT.AND P0, PT, |R10|, 8.50705917302346158658e+37, PT ;  /* 0x7e8000000a00780b */ /* 0x000fe20003f04200 */
[----:B------:R-:W-:Y:S01]  /*2280*/  FADD R43, R43, -R42 ;  /* 0x8000002a2b2b7221 */ /* 0x000fe20000000000 */
[----:B------:R-:W-:Y:S01]  /*2290*/  FSEL R8, R8, RZ, P1 ;  /* 0x000000ff08087208 */ /* 0x000fe20000800000 */
[----:B------:R-:W-:Y:S01]  /*22a0*/  FADD R33, R33, R32 ;  /* 0x0000002021217221 */ /* 0x000fe20000000000 */
[----:B------:R-:W-:Y:S01]  /*22b0*/  FMUL R9, R18, R9 ;  /* 0x0000000912097220 */ /* 0x000fe20000400000 */
[----:B------:R-:W-:Y:S01]  /*22c0*/  FSEL R7, R5, R10, P0 ;  /* 0x0000000a05077208 */ /* 0x000fe20000000000 */
[----:B------:R-:W1:Y:S01]  /*22d0*/  S2R R18, SR_TID.X ;  /* 0x0000000000127919 */ /* 0x000e620000002100 */
[C---:B------:R-:W-:Y:S01]  /*22e0*/  FFMA R42, R43.reuse, R8, R42 ;  /* 0x000000082b2a7223 */ /* 0x040fe2000000002a */
[----:B------:R-:W-:Y:S01]  /*22f0*/  FFMA R9, R14, R9, R33 ;  /* 0x000000090e097223 */ /* 0x000fe20000000021 */
[----:B------:R-:W-:Y:S01]  /*2300*/  FMUL R43, R43, R43 ;  /* 0x0000002b2b2b7220 */ /* 0x000fe20000400000 */
[----:B------:R-:W-:Y:S01]  /*2310*/  @!P2 FMUL R7, R7, 16777216 ;  /* 0x4b8000000707a820 */ /* 0x000fe20000400000 */
[----:B------:R-:W-:Y:S01]  /*2320*/  FSETP.NEU.AND P1, PT, R10, RZ, PT ;  /* 0x000000ff0a00720b */ /* 0x000fe20003f2d000 */
[----:B------:R-:W-:Y:S01]  /*2330*/  FADD R9, R34, R9 ;  /* 0x0000000922097221 */ /* 0x000fe20000000000 */
[----:B------:R-:W-:Y:S01]  /*2340*/  FMUL R43, R12, R43 ;  /* 0x0000002b0c2b7220 */ /* 0x000fe20000400000 */
[----:B------:R-:W2:Y:S01]  /*2350*/  SHFL.BFLY PT, R5, R42, 0x10, 0x1f ;  /* 0x0e001f002a057f89 */ /* 0x000ea200000e0000 */
[----:B------:R-:W3:Y:S01]  /*2360*/  MUFU.RCP R12, R7 ;  /* 0x00000007000c7308 */ /* 0x000ee20000001000 */
[----:B------:R-:W-:Y:S01]  /*2370*/  @P0 FMUL R21, R21, 0.25 ;  /* 0x3e80000015150820 */ /* 0x000fe20000400000 */
[----:B------:R-:W-:-:S03]  /*2380*/  FFMA R9, R8, R43, R9 ;  /* 0x0000002b08097223 */ /* 0x000fc60000000009 */
[----:B------:R-:W-:Y:S02]  /*2390*/  @!P2 FMUL R21, R21, 16777216 ;  /* 0x4b8000001515a820 */ /* 0x000fe40000400000 */
[----:B------:R-:W4:Y:S01]  /*23a0*/  SHFL.BFLY PT, R8, R9, 0x10, 0x1f ;  /* 0x0e001f0009087f89 */ /* 0x000f2200000e0000 */
[----:B0-----:R-:W-:-:S04]  /*23b0*/  FADD R13, R10, R11 ;  /* 0x0000000b0a0d7221 */ /* 0x001fc80000000000 */
[C---:B------:R-:W-:Y:S01]  /*23c0*/  FMUL R14, R13.reuse, 0.25 ;  /* 0x3e8000000d0e7820 */ /* 0x040fe20000400000 */
[C---:B------:R-:W-:Y:S01]  /*23d0*/  FSETP.GEU.AND P2, PT, |R13|.reuse, 1.175494350822287508e-38, PT ;  /* 0x008000000d00780b */ /* 0x040fe20003f4e200 */
[----:B------:R-:W0:Y:S01]  /*23e0*/  SHFL.BFLY PT, R16, R13, 0x4, 0x1f ;  /* 0x0c801f000d107f89 */ /* 0x000e2200000e0000 */
[----:B------:R-:W-:Y:S01]  /*23f0*/  FSETP.GT.AND P0, PT, |R13|, 8.50705917302346158658e+37, PT ;  /* 0x7e8000000d00780b */ /* 0x000fe20003f04200 */
[----:B---3--:R-:W-:-:S03]  /*2400*/  FMUL R12, R12, R21 ;  /* 0x000000150c0c7220 */ /* 0x008fc60000400000 */
[----:B------:R-:W-:Y:S02]  /*2410*/  FSEL R14, R14, R13, P0 ;  /* 0x0000000d0e0e7208 */ /* 0x000fe40000000000 */
[----:B------:R-:W-:Y:S01]  /*2420*/  FSEL R12, R12, RZ, P1 ;  /* 0x000000ff0c0c7208 */ /* 0x000fe20000800000 */
[----:B--2---:R-:W-:Y:S01]  /*2430*/  FADD R5, -R42, R5 ;  /* 0x000000052a057221 */ /* 0x004fe20000000100 */
[----:B------:R-:W-:-:S03]  /*2440*/  FSETP.NEU.AND P1, PT, R13, RZ, PT ;  /* 0x000000ff0d00720b */ /* 0x000fc60003f2d000 */
[----:B------:R-:W-:Y:S01]  /*2450*/  @!P2 FMUL R14, R14, 16777216 ;  /* 0x4b8000000e0ea820 */ /* 0x000fe20000400000 */
[C---:B------:R-:W-:Y:S01]  /*2460*/  FFMA R42, R5.reuse, R12, R42 ;  /* 0x0000000c052a7223 */ /* 0x040fe2000000002a */
[----:B------:R-:W-:Y:S01]  /*2470*/  FMUL R5, R5, R5 ;  /* 0x0000000505057220 */ /* 0x000fe20000400000 */
[----:B------:R-:W-:Y:S01]  /*2480*/  @P0 FMUL R11, R11, 0.25 ;  /* 0x3e8000000b0b0820 */ /* 0x000fe20000400000 */
[----:B----4-:R-:W-:Y:S02]  /*2490*/  FADD R9, R9, R8 ;  /* 0x0000000809097221 */ /* 0x010fe40000000000 */
[----:B------:R-:W2:Y:S01]  /*24a0*/  SHFL.BFLY PT, R7, R42, 0x8, 0x1f ;  /* 0x0d001f002a077f89 */ /* 0x000ea200000e0000 */
[----:B------:R-:W-:Y:S01]  /*24b0*/  FMUL R5, R6, R5 ;  /* 0x0000000506057220 */ /* 0x000fe20000400000 */
[----:B------:R-:W3:Y:S01]  /*24c0*/  MUFU.RCP R14, R14 ;  /* 0x0000000e000e7308 */ /* 0x000ee20000001000 */
[----:B------:R-:W-:Y:S02]  /*24d0*/  @!P2 FMUL R11, R11, 16777216 ;  /* 0x4b8000000b0ba820 */ /* 0x000fe40000400000 */
[----:B------:R-:W-:Y:S01]  /*24e0*/  FFMA R5, R12, R5, R9 ;  /* 0x000000050c057223 */ /* 0x000fe20000000009 */
[----:B0-----:R-:W-:-:S04]  /*24f0*/  FADD R8, R13, R16 ;  /* 0x000000100d087221 */ /* 0x001fc80000000000 */
[----:B------:R-:W0:Y:S01]  /*2500*/  SHFL.BFLY PT, R6, R5, 0x8, 0x1f ;  /* 0x0d001f0005067f89 */ /* 0x000e2200000e0000 */
[C---:B------:R-:W-:Y:S01]  /*2510*/  FSETP.GEU.AND P2, PT, |R8|.reuse, 1.175494350822287508e-38, PT ;  /* 0x008000000800780b */ /* 0x040fe20003f4e200 */
[C---:B------:R-:W-:Y:S01]  /*2520*/  FMUL R9, R8.reuse, 0.25 ;  /* 0x3e80000008097820 */ /* 0x040fe20000400000 */
[----:B------:R-:W-:Y:S01]  /*2530*/  FSETP.GT.AND P0, PT, |R8|, 8.50705917302346158658e+37, PT ;  /* 0x7e8000000800780b */ /* 0x000fe20003f04200 */
[----:B------:R-:W4:Y:S03]  /*2540*/  SHFL.BFLY PT, R17, R8, 0x2, 0x1f ;  /* 0x0c401f0008117f89 */ /* 0x000f2600000e0000 */
[----:B------:R-:W-:Y:S01]  /*2550*/  FSEL R12, R9, R8, P0 ;  /* 0x00000008090c7208 */ /* 0x000fe20000000000 */
[----:B---3--:R-:W-:-:S05]  /*2560*/  FMUL R11, R14, R11 ;  /* 0x0000000b0e0b7220 */ /* 0x008fca0000400000 */
[----:B------:R-:W-:Y:S01]  /*2570*/  FSEL R11, R11, RZ, P1 ;  /* 0x000000ff0b0b7208 */ /* 0x000fe20000800000 */
[----:B--2---:R-:W-:Y:S01]  /*2580*/  FADD R7, -R42, R7 ;  /* 0x000000072a077221 */ /* 0x004fe20000000100 */
[----:B------:R-:W-:Y:S01]  /*2590*/  @!P2 FMUL R12, R12, 16777216 ;  /* 0x4b8000000c0ca820 */ /* 0x000fe20000400000 */
[----:B------:R-:W-:Y:S01]  /*25a0*/  @P0 FMUL R16, R16, 0.25 ;  /* 0x3e80000010100820 */ /* 0x000fe20000400000 */
[----:B------:R-:W-:Y:S01]  /*25b0*/  FSETP.NEU.AND P1, PT, R8, RZ, PT ;  /* 0x000000ff0800720b */ /* 0x000fe20003f2d000 */
[C---:B------:R-:W-:Y:S01]  /*25c0*/  FFMA R42, R7.reuse, R11, R42 ;  /* 0x0000000b072a7223 */ /* 0x040fe2000000002a */
[----:B------:R-:W-:Y:S01]  /*25d0*/  FMUL R7, R7, R7 ;  /* 0x0000000707077220 */ /* 0x000fe20000400000 */
[----:B------:R-:W2:Y:S01]  /*25e0*/  MUFU.RCP R15, R12 ;  /* 0x0000000c000f7308 */ /* 0x000ea20000001000 */
[----:B------:R-:W-:Y:S02]  /*25f0*/  @!P2 FMUL R16, R16, 16777216 ;  /* 0x4b8000001010a820 */ /* 0x000fe40000400000 */
[----:B------:R-:W3:Y:S01]  /*2600*/  SHFL.BFLY PT, R9, R42, 0x4, 0x1f ;  /* 0x0c801f002a097f89 */ /* 0x000ee200000e0000 */
[----:B------:R-:W-:Y:S01]  /*2610*/  FMUL R7, R10, R7 ;  /* 0x000000070a077220 */ /* 0x000fe20000400000 */
[----:B0-----:R-:W-:-:S04]  /*2620*/  FADD R6, R5, R6 ;  /* 0x0000000605067221 */ /* 0x001fc80000000000 */
[----:B------:R-:W-:Y:S01]  /*2630*/  FFMA R6, R11, R7, R6 ;  /* 0x000000070b067223 */ /* 0x000fe20000000006 */
[----:B----4-:R-:W-:-:S04]  /*2640*/  FADD R7, R8, R17 ;  /* 0x0000001108077221 */ /* 0x010fc80000000000 */
[----:B------:R-:W0:Y:S01]  /*2650*/  SHFL.BFLY PT, R5, R6, 0x4, 0x1f ;  /* 0x0c801f0006057f89 */ /* 0x000e2200000e0000 */
[----:B------:R-:W-:Y:S01]  /*2660*/  FSETP.GEU.AND P2, PT, |R7|, 1.175494350822287508e-38, PT ;  /* 0x008000000700780b */ /* 0x000fe20003f4e200 */
[----:B--2---:R-:W-:Y:S01]  /*2670*/  FMUL R15, R15, R16 ;  /* 0x000000100f0f7220 */ /* 0x004fe20000400000 */
[C---:B------:R-:W-:Y:S01]  /*2680*/  FMUL R14, R7.reuse, 0.25 ;  /* 0x3e800000070e7820 */ /* 0x040fe20000400000 */
[----:B------:R-:W-:Y:S01]  /*2690*/  FSETP.GT.AND P0, PT, |R7|, 8.50705917302346158658e+37, PT ;  /* 0x7e8000000700780b */ /* 0x000fe20003f04200 */
[----:B------:R-:W2:Y:S02]  /*26a0*/  SHFL.BFLY PT, R16, R7, 0x1, 0x1f ;  /* 0x0c201f0007107f89 */ /* 0x000ea400000e0000 */
[----:B------:R-:W-:Y:S02]  /*26b0*/  FSEL R15, R15, RZ, P1 ;  /* 0x000000ff0f0f7208 */ /* 0x000fe40000800000 */
[----:B------:R-:W-:Y:S01]  /*26c0*/  FSEL R14, R14, R7, P0 ;  /* 0x000000070e0e7208 */ /* 0x000fe20000000000 */
[----:B---3--:R-:W-:-:S04]  /*26d0*/  FADD R9, -R42, R9 ;  /* 0x000000092a097221 */ /* 0x008fc80000000100 */
[----:B------:R-:W-:Y:S01]  /*26e0*/  @!P2 FMUL R14, R14, 16777216 ;  /* 0x4b8000000e0ea820 */ /* 0x000fe20000400000 */
[C---:B------:R-:W-:Y:S01]  /*26f0*/  FMUL R10, R9.reuse, R9 ;  /* 0x00000009090a7220 */ /* 0x040fe20000400000 */
[----:B------:R-:W-:Y:S01]  /*2700*/  FFMA R9, R9, R15, R42 ;  /* 0x0000000f09097223 */ /* 0x000fe2000000002a */
[----:B------:R-:W-:-:S03]  /*2710*/  @P0 FMUL R17, R17, 0.25 ;  /* 0x3e80000011110820 */ /* 0x000fc60000400000 */
[----:B------:R-:W3:Y:S01]  /*2720*/  MUFU.RCP R14, R14 ;  /* 0x0000000e000e7308 */ /* 0x000ee20000001000 */
[----:B------:R-:W-:Y:S01]  /*2730*/  FMUL R10, R13, R10 ;  /* 0x0000000a0d0a7220 */ /* 0x000fe20000400000 */
[----:B------:R-:W-:Y:S01]  /*2740*/  FSETP.NEU.AND P0, PT, R7, RZ, PT ;  /* 0x000000ff0700720b */ /* 0x000fe20003f0d000 */
[----:B------:R-:W4:Y:S01]  /*2750*/  SHFL.BFLY PT, R12, R9, 0x2, 0x1f ;  /* 0x0c401f00090c7f89 */ /* 0x000f2200000e0000 */
[----:B0-----:R-:W-:Y:S01]  /*2760*/  FADD R6, R6, R5 ;  /* 0x0000000506067221 */ /* 0x001fe20000000000 */
[----:B------:R-:W-:-:S03]  /*2770*/  @!P2 FMUL R17, R17, 16777216 ;  /* 0x4b8000001111a820 */ /* 0x000fc60000400000 */
[----:B------:R-:W-:Y:S01]  /*2780*/  FFMA R6, R15, R10, R6 ;  /* 0x0000000a0f067223 */ /* 0x000fe20000000006 */
[----:B--2---:R-:W-:Y:S01]  /*2790*/  FADD R10, R7, R16 ;  /* 0x00000010070a7221 */ /* 0x004fe20000000000 */
[----:B------:R-:W-:-:S03]  /*27a0*/  MOV R15, 0x4 ;  /* 0x00000004000f7802 */ /* 0x000fc60000000f00 */
[----:B------:R-:W0:Y:S01]  /*27b0*/  SHFL.BFLY PT, R5, R6, 0x2, 0x1f ;  /* 0x0c401f0006057f89 */ /* 0x000e2200000e0000 */
[C---:B------:R-:W-:Y:S01]  /*27c0*/  FSETP.GEU.AND P1, PT, |R10|.reuse, 1.175494350822287508e-38, PT ;  /* 0x008000000a00780b */ /* 0x040fe20003f2e200 */
[----:B------:R-:W-:Y:S01]  /*27d0*/  FMUL R13, R10, 0.25 ;  /* 0x3e8000000a0d7820 */ /* 0x000fe20000400000 */
[----:B---3--:R-:W-:-:S05]  /*27e0*/  FMUL R17, R14, R17 ;  /* 0x000000110e117220 */ /* 0x008fca0000400000 */
[----:B------:R-:W-:Y:S02]  /*27f0*/  FSEL R17, R17, RZ, P0 ;  /* 0x000000ff11117208 */ /* 0x000fe40000000000 */
[----:B------:R-:W-:Y:S01]  /*2800*/  FSETP.GT.AND P0, PT, |R10|, 8.50705917302346158658e+37, PT ;  /* 0x7e8000000a00780b */ /* 0x000fe20003f04200 */
[----:B----4-:R-:W-:-:S03]  /*2810*/  FADD R12, -R9, R12 ;  /* 0x0000000c090c7221 */ /* 0x010fc60000000100 */
[----:B------:R-:W-:Y:S01]  /*2820*/  FSEL R13, R13, R10, P0 ;  /* 0x0000000a0d0d7208 */ /* 0x000fe20000000000 */
[C---:B------:R-:W-:Y:S01]  /*2830*/  FMUL R11, R12.reuse, R12 ;  /* 0x0000000c0c0b7220 */ /* 0x040fe20000400000 */
[----:B------:R-:W-:-:S03]  /*2840*/  FFMA R9, R12, R17, R9 ;  /* 0x000000110c097223 */ /* 0x000fc60000000009 */
[----:B------:R-:W-:Y:S01]  /*2850*/  @!P1 FMUL R13, R13, 16777216 ;  /* 0x4b8000000d0d9820 */ /* 0x000fe20000400000 */
[----:B------:R-:W-:-:S03]  /*2860*/  FMUL R11, R8, R11 ;  /* 0x0000000b080b7220 */ /* 0x000fc60000400000 */
[----:B------:R-:W-:Y:S01]  /*2870*/  @P0 FMUL R16, R16, 0.25 ;  /* 0x3e80000010100820 */ /* 0x000fe20000400000 */
[----:B0-----:R-:W-:Y:S01]  /*2880*/  FADD R6, R6, R5 ;  /* 0x0000000506067221 */ /* 0x001fe20000000000 */
[----:B------:R-:W0:Y:S01]  /*2890*/  SHFL.BFLY PT, R8, R9, 0x1, 0x1f ;  /* 0x0c201f0009087f89 */ /* 0x000e2200000e0000 */
[----:B------:R-:W2:Y:S01]  /*28a0*/  MUFU.RCP R13, R13 ;  /* 0x0000000d000d7308 */ /* 0x000ea20000001000 */
[----:B------:R-:W-:Y:S01]  /*28b0*/  @!P1 FMUL R16, R16, 16777216 ;  /* 0x4b80000010109820 */ /* 0x000fe20000400000 */
[----:B------:R-:W-:Y:S01]  /*28c0*/  FFMA R6, R17, R11, R6 ;  /* 0x0000000b11067223 */ /* 0x000fe20000000006 */
[----:B------:R-:W-:Y:S02]  /*28d0*/  FSETP.NEU.AND P0, PT, R10, RZ, PT ;  /* 0x000000ff0a00720b */ /* 0x000fe40003f0d000 */
[----:B-1----:R-:W-:Y:S02]  /*28e0*/  ISETP.GE.AND P1, PT, R18, 0x8, PT ;  /* 0x000000081200780c */ /* 0x002fe40003f26270 */
[----:B------:R-:W1:Y:S01]  /*28f0*/  SHFL.BFLY PT, R5, R6, 0x1, 0x1f ;  /* 0x0c201f0006057f89 */ /* 0x000e6200000e0000 */
[----:B--2---:R-:W-:-:S05]  /*2900*/  FMUL R16, R13, R16 ;  /* 0x000000100d107220 */ /* 0x004fca0000400000 */
[----:B------:R-:W-:Y:S01]  /*2910*/  FSEL R16, R16, RZ, P0 ;  /* 0x000000ff10107208 */ /* 0x000fe20000000000 */
[----:B0-----:R-:W-:Y:S01]  /*2920*/  FADD R8, -R9, R8 ;  /* 0x0000000809087221 */ /* 0x001fe20000000100 */
[----:B------:R-:W-:-:S03]  /*2930*/  LOP3.LUT P0, RZ, R18, 0x1f, RZ, 0xc0, !PT ;  /* 0x0000001f12ff7812 */ /* 0x000fc6000780c0ff */
[C---:B------:R-:W-:Y:S01]  /*2940*/  FMUL R12, R8.reuse, R8 ;  /* 0x00000008080c7220 */ /* 0x040fe20000400000 */
[----:B------:R-:W-:Y:S01]  /*2950*/  FFMA R14, R8, R16, R9 ;  /* 0x00000010080e7223 */ /* 0x000fe20000000009 */
[----:B-1----:R-:W-:Y:S02]  /*2960*/  FADD R5, R6, R5 ;  /* 0x0000000506057221 */ /* 0x002fe40000000000 */
[----:B------:R-:W-:Y:S01]  /*2970*/  FMUL R12, R7, R12 ;  /* 0x0000000c070c7220 */ /* 0x000fe20000400000 */
[----:B------:R-:W-:-:S03]  /*2980*/  SHF.R.U32.HI R6, RZ, 0x3, R18 ;  /* 0x00000003ff067819 */ /* 0x000fc60000011612 */
[----:B------:R-:W-:Y:S01]  /*2990*/  FFMA R12, R16, R12, R5 ;  /* 0x0000000c100c7223 */ /* 0x000fe20000000005 */
[----:B------:R-:W-:-:S05]  /*29a0*/  LOP3.LUT R5, R6, 0x1c, RZ, 0xc0, !PT ;  /* 0x0000001c06057812 */ /* 0x000fca00078ec0ff */
[----:B------:R-:W-:Y:S04]  /*29b0*/  @!P0 STS [R5+0x40], R10 ;  /* 0x0000400a05008388 */ /* 0x000fe80000000800 */
[----:B------:R-:W-:Y:S04]  /*29c0*/  @!P0 STS [R5], R14 ;  /* 0x0000000e05008388 */ /* 0x000fe80000000800 */
[----:B------:R-:W-:Y:S04]  /*29d0*/  @!P0 STS [R5+0x20], R12 ;  /* 0x0000200c05008388 */ /* 0x000fe80000000800 */
[----:B------:R-:W-:Y:S06]  /*29e0*/  BAR.SYNC 0x0 ;  /* 0x0000000000007b1d */ /* 0x000fec0000000000 */
[----:B------:R-:W0:Y:S04]  /*29f0*/  @!P1 LDS R4, [R18.X4+0x40] ;  /* 0x0000400012049984 */ /* 0x000e280000004800 */
[----:B------:R-:W1:Y:S04]  /*2a00*/  @!P1 LDS R2, [R18.X4] ;  /* 0x0000000012029984 */ /* 0x000e680000004800 */
[----:B------:R-:W2:Y:S04]  /*2a10*/  @!P1 LDS R3, [R18.X4+0x20] ;  /* 0x0000200012039984 */ /* 0x000ea80000004800 */
[----:B0-----:R-:W0:Y:S04]  /*2a20*/  SHFL.BFLY PT, R7, R4, 0x4, 0x1f ;  /* 0x0c801f0004077f89 */ /* 0x001e2800000e0000 */
[----:B-1----:R-:W1:Y:S04]  /*2a30*/  SHFL.BFLY PT, R5, R2, 0x4, 0x1f ;  /* 0x0c801f0002057f89 */ /* 0x002e6800000e0000 */
[----:B--2---:R-:W2:Y:S01]  /*2a40*/  SHFL.BFLY PT, R6, R3, 0x4, 0x1f ;  /* 0x0c801f0003067f89 */ /* 0x004ea200000e0000 */
[----:B0-----:R-:W-:-:S04]  /*2a50*/  FADD R8, R4, R7 ;  /* 0x0000000704087221 */ /* 0x001fc80000000000 */
[C---:B------:R-:W-:Y:S01]  /*2a60*/  FMUL R9, R8.reuse, 0.25 ;  /* 0x3e80000008097820 */ /* 0x040fe20000400000 */
[C---:B------:R-:W-:Y:S01]  /*2a70*/  FSETP.GEU.AND P1, PT, |R8|.reuse, 1.175494350822287508e-38, PT ;  /* 0x008000000800780b */ /* 0x040fe20003f2e200 */
[----:B------:R-:W0:Y:S01]  /*2a80*/  SHFL.BFLY PT, R11, R8, 0x2, 0x1f ;  /* 0x0c401f00080b7f89 */ /* 0x000e2200000e0000 */
[----:B------:R-:W-:Y:S01]  /*2a90*/  FSETP.GT.AND P0, PT, |R8|, 8.50705917302346158658e+37, PT ;  /* 0x7e8000000800780b */ /* 0x000fe20003f04200 */
[----:B-1----:R-:W-:Y:S01]  /*2aa0*/  FADD R5, -R2, R5 ;  /* 0x0000000502057221 */ /* 0x002fe20000000100 */
[----:B--2---:R-:W-:Y:S02]  /*2ab0*/  FADD R3, R3, R6 ;  /* 0x0000000603037221 */ /* 0x004fe40000000000 */
[----:B------:R-:W-:-:S07]  /*2ac0*/  FSEL R9, R9, R8, P0 ;  /* 0x0000000809097208 */ /* 0x000fce0000000000 */
[----:B------:R-:W-:Y:S02]  /*2ad0*/  @!P1 FMUL R9, R9, 16777216 ;  /* 0x4b80000009099820 */ /* 0x000fe40000400000 */
[----:B------:R-:W-:Y:S02]  /*2ae0*/  @P0 FMUL R7, R7, 0.25 ;  /* 0x3e80000007070820 */ /* 0x000fe40000400000 */
[----:B------:R1:W2:Y:S02]  /*2af0*/  MUFU.RCP R10, R9 ;  /* 0x00000009000a7308 */ /* 0x0002a40000001000 */
[----:B------:R-:W-:Y:S01]  /*2b00*/  @!P1 FMUL R7, R7, 16777216 ;  /* 0x4b80000007079820 */ /* 0x000fe20000400000 */
[C---:B------:R-:W-:Y:S01]  /*2b10*/  FSETP.NEU.AND P1, PT, R8.reuse, RZ, PT ;  /* 0x000000ff0800720b */ /* 0x040fe20003f2d000 */
[----:B0-----:R-:W-:-:S04]  /*2b20*/  FADD R12, R8, R11 ;  /* 0x0000000b080c7221 */ /* 0x001fc80000000000 */
[C---:B------:R-:W-:Y:S01]  /*2b30*/  FMUL R13, R12.reuse, 0.25 ;  /* 0x3e8000000c0d7820 */ /* 0x040fe20000400000 */
[C---:B------:R-:W-:Y:S01]  /*2b40*/  FSETP.GEU.AND P2, PT, |R12|.reuse, 1.175494350822287508e-38, PT ;  /* 0x008000000c00780b */ /* 0x040fe20003f4e200 */
[----:B-1----:R-:W0:Y:S01]  /*2b50*/  SHFL.BFLY PT, R9, R12, 0x1, 0x1f ;  /* 0x0c201f000c097f89 */ /* 0x002e2200000e0000 */
[----:B------:R-:W-:Y:S01]  /*2b60*/  FSETP.GT.AND P0, PT, |R12|, 8.50705917302346158658e+37, PT ;  /* 0x7e8000000c00780b */ /* 0x000fe20003f04200 */
[----:B--2---:R-:W-:Y:S01]  /*2b70*/  FMUL R10, R10, R7 ;  /* 0x000000070a0a7220 */ /* 0x004fe20000400000 */
[----:B------:R-:W-:Y:S02]  /*2b80*/  FMUL R7, R5, R5 ;  /* 0x0000000505077220 */ /* 0x000fe40000400000 */
[----:B------:R-:W-:Y:S02]  /*2b90*/  FSEL R13, R13, R12, P0 ;  /* 0x0000000c0d0d7208 */ /* 0x000fe40000000000 */
[----:B------:R-:W-:Y:S01]  /*2ba0*/  FSEL R10, R10, RZ, P1 ;  /* 0x000000ff0a0a7208 */ /* 0x000fe20000800000 */
[----:B------:R-:W-:-:S04]  /*2bb0*/  FMUL R7, R4, R7 ;  /* 0x0000000704077220 */ /* 0x000fc80000400000 */
[----:B------:R-:W-:Y:S01]  /*2bc0*/  FFMA R2, R5, R10, R2 ;  /* 0x0000000a05027223 */ /* 0x000fe20000000002 */
[----:B------:R-:W-:Y:S01]  /*2bd0*/  @!P2 FMUL R13, R13, 16777216 ;  /* 0x4b8000000d0da820 */ /* 0x000fe20000400000 */
[----:B------:R-:W-:Y:S01]  /*2be0*/  FFMA R3, R10, R7, R3 ;  /* 0x000000070a037223 */ /* 0x000fe20000000003 */
[----:B------:R-:W-:Y:S01]  /*2bf0*/  @P0 FMUL R11, R11, 0.25 ;  /* 0x3e8000000b0b0820 */ /* 0x000fe20000400000 */
[C---:B------:R-:W-:Y:S01]  /*2c00*/  FSETP.NEU.AND P0, PT, R12.reuse, RZ, PT ;  /* 0x000000ff0c00720b */ /* 0x040fe20003f0d000 */
[----:B------:R-:W1:Y:S01]  /*2c10*/  SHFL.BFLY PT, R5, R2, 0x2, 0x1f ;  /* 0x0c401f0002057f89 */ /* 0x000e6200000e0000 */
[----:B------:R-:W2:Y:S01]  /*2c20*/  MUFU.RCP R6, R13 ;  /* 0x0000000d00067308 */ /* 0x000ea20000001000 */
[----:B------:R-:W-:Y:S02]  /*2c30*/  @!P2 FMUL R11, R11, 16777216 ;  /* 0x4b8000000b0ba820 */ /* 0x000fe40000400000 */
[----:B------:R-:W3:Y:S01]  /*2c40*/  SHFL.BFLY PT, R4, R3, 0x2, 0x1f ;  /* 0x0c401f0003047f89 */ /* 0x000ee200000e0000 */
[----:B0-----:R-:W-:-:S05]  /*2c50*/  FADD R10, R12, R9 ;  /* 0x000000090c0a7221 */ /* 0x001fca0000000000 */
[----:B------:R-:W-:Y:S01]  /*2c60*/  FSETP.GEU.AND P1, PT, |R10|, 1.175494350822287508e-38, PT ;  /* 0x008000000a00780b */ /* 0x000fe20003f2e200 */
[----:B--2---:R-:W-:Y:S01]  /*2c70*/  FMUL R6, R6, R11 ;  /* 0x0000000b06067220 */ /* 0x004fe20000400000 */
[----:B------:R-:W-:-:S04]  /*2c80*/  FMUL R11, R10, 0.25 ;  /* 0x3e8000000a0b7820 */ /* 0x000fc80000400000 */
[----:B------:R-:W-:Y:S01]  /*2c90*/  FSEL R6, R6, RZ, P0 ;  /* 0x000000ff06067208 */ /* 0x000fe20000000000 */
[----:B-1----:R-:W-:Y:S01]  /*2ca0*/  FADD R5, -R2, R5 ;  /* 0x0000000502057221 */ /* 0x002fe20000000100 */
[----:B------:R-:W-:-:S03]  /*2cb0*/  FSETP.GT.AND P0, PT, |R10|, 8.50705917302346158658e+37, PT ;  /* 0x7e8000000a00780b */ /* 0x000fc60003f04200 */
[C---:B------:R-:W-:Y:S01]  /*2cc0*/  FMUL R7, R5.reuse, R5 ;  /* 0x0000000505077220 */ /* 0x040fe20000400000 */
[----:B------:R-:W-:Y:S01]  /*2cd0*/  FFMA R2, R5, R6, R2 ;  /* 0x0000000605027223 */ /* 0x000fe20000000002 */
[----:B---3--:R-:W-:Y:S01]  /*2ce0*/  FADD R3, R3, R4 ;  /* 0x0000000403037221 */ /* 0x008fe20000000000 */
[----:B------:R-:W-:Y:S01]  /*2cf0*/  FSEL R11, R11, R10, P0 ;  /* 0x0000000a0b0b7208 */ /* 0x000fe20000000000 */
[----:B------:R-:W-:Y:S02]  /*2d00*/  FMUL R7, R8, R7 ;  /* 0x0000000708077220 */ /* 0x000fe40000400000 */
[----:B------:R-:W0:Y:S02]  /*2d10*/  SHFL.BFLY PT, R5, R2, 0x1, 0x1f ;  /* 0x0c201f0002057f89 */ /* 0x000e2400000e0000 */
[----:B------:R-:W-:Y:S01]  /*2d20*/  FFMA R3, R6, R7, R3 ;  /* 0x0000000706037223 */ /* 0x000fe20000000003 */
[----:B------:R-:W-:Y:S01]  /*2d30*/  @!P1 FMUL R11, R11, 16777216 ;  /* 0x4b8000000b0b9820 */ /* 0x000fe20000400000 */
[----:B------:R-:W-:Y:S01]  /*2d40*/  @P0 FMUL R9, R9, 0.25 ;  /* 0x3e80000009090820 */ /* 0x000fe20000400000 */
[----:B------:R-:W-:-:S02]  /*2d50*/  LOP3.LUT P0, RZ, R18, 0x7, RZ, 0xc0, !PT ;  /* 0x0000000712ff7812 */ /* 0x000fc4000780c0ff */
[----:B------:R-:W1:Y:S01]  /*2d60*/  SHFL.BFLY PT, R4, R3, 0x1, 0x1f ;  /* 0x0c201f0003047f89 */ /* 0x000e6200000e0000 */
[----:B------:R-:W2:Y:S01]  /*2d70*/  MUFU.RCP R6, R11 ;  /* 0x0000000b00067308 */ /* 0x000ea20000001000 */
[----:B------:R-:W-:Y:S01]  /*2d80*/  @!P1 FMUL R9, R9, 16777216 ;  /* 0x4b80000009099820 */ /* 0x000fe20000400000 */
[----:B------:R-:W-:Y:S02]  /*2d90*/  FSETP.NEU.AND P1, PT, R10, RZ, PT ;  /* 0x000000ff0a00720b */ /* 0x000fe40003f2d000 */
[----:B------:R-:W-:Y:S01]  /*2da0*/  ISETP.LT.AND P0, PT, R18, 0x8, !P0 ;  /* 0x000000081200780c */ /* 0x000fe20004701270 */
[----:B0-----:R-:W-:Y:S01]  /*2db0*/  FADD R5, -R2, R5 ;  /* 0x0000000502057221 */ /* 0x001fe20000000100 */
[----:B--2---:R-:W-:-:S11]  /*2dc0*/  FMUL R6, R6, R9 ;  /* 0x0000000906067220 */ /* 0x004fd60000400000 */
[----:B------:R-:W-:Y:S01]  /*2dd0*/  @P0 STS [R18.X4+0x40], R10 ;  /* 0x0000400a12000388 */ /* 0x000fe20000004800 */
[----:B------:R-:W-:Y:S01]  /*2de0*/  FMUL R7, R5, R5 ;  /* 0x0000000505077220 */ /* 0x000fe20000400000 */
[----:B------:R-:W-:Y:S01]  /*2df0*/  FSEL R6, R6, RZ, P1 ;  /* 0x000000ff06067208 */ /* 0x000fe20000800000 */
[----:B-1----:R-:W-:Y:S02]  /*2e00*/  FADD R9, R3, R4 ;  /* 0x0000000403097221 */ /* 0x002fe40000000000 */
[----:B------:R-:W-:Y:S02]  /*2e10*/  FMUL R12, R12, R7 ;  /* 0x000000070c0c7220 */ /* 0x000fe40000400000 */
[----:B------:R-:W-:Y:S02]  /*2e20*/  FFMA R7, R5, R6, R2 ;  /* 0x0000000605077223 */ /* 0x000fe40000000002 */
[----:B------:R-:W-:Y:S01]  /*2e30*/  FFMA R9, R6, R12, R9 ;  /* 0x0000000c06097223 */ /* 0x000fe20000000009 */
[----:B------:R-:W-:-:S02]  /*2e40*/  IMAD.WIDE R2, R0, R15, c[0x0][0x168] ;  /* 0x00005a0000027625 */ /* 0x000fc400078e020f */
[----:B------:R-:W-:Y:S02]  /*2e50*/  @P0 STS [R18.X4], R7 ;  /* 0x0000000712000388 */ /* 0x000fe40000004800 */
[----:B------:R-:W-:Y:S02]  /*2e60*/  IMAD.WIDE R4, R0, R15, c[0x0][0x170] ;  /* 0x00005c0000047625 */ /* 0x000fe400078e020f */
[----:B------:R-:W-:Y:S04]  /*2e70*/  @P0 STS [R18.X4+0x20], R9 ;  /* 0x0000200912000388 */ /* 0x000fe80000004800 */
[----:B------:R-:W-:Y:S06]  /*2e80*/  BAR.SYNC 0x0 ;  /* 0x0000000000007b1d */ /* 0x000fec0000000000 */
[----:B------:R-:W0:Y:S01]  /*2e90*/  LDS R11, [RZ] ;  /* 0x00000000ff0b7984 */ /* 0x000e220000000800 */
[----:B------:R-:W-:-:S03]  /*2ea0*/  ISETP.EQ.AND P0, PT, R41, RZ, !P6 ;  /* 0x000000ff2900720c */ /* 0x000fc60007702270 */
[----:B------:R-:W1:Y:S10]  /*2eb0*/  LDS R13, [0x20] ;  /* 0x00002000ff0d7984 */ /* 0x000e740000000800 */
[----:B0-----:R0:W-:Y:S04]  /*2ec0*/  @P0 STG.E [R2.64], R11 ;  /* 0x0000000b02000986 */ /* 0x0011e8000c101904 */
[----:B-1----:R0:W-:Y:S01]  /*2ed0*/  @P0 STG.E [R4.64], R13 ;  /* 0x0000000d04000986 */ /* 0x0021e2000c101904 */
[----:B------:R-:W-:Y:S05]  /*2ee0*/  @!P0 EXIT ;  /* 0x000000000000894d */ /* 0x000fea0003800000 */
[----:B0-----:R-:W0:Y:S01]  /*2ef0*/  LDS R5, [0x40] ;  /* 0x00004000ff057984 */ /* 0x001e220000000800 */
[----:B------:R-:W-:-:S05]  /*2f00*/  IMAD.WIDE R2, R0, R15, c[0x0][0x178] ;  /* 0x00005e0000027625 */ /* 0x000fca00078e020f */
[----:B0-----:R-:W-:Y:S01]  /*2f10*/  STG.E [R2.64], R5 ;  /* 0x0000000502007986 */ /* 0x001fe2000c101904 */
[----:B------:R-:W-:Y:S05]  /*2f20*/  EXIT ;  /* 0x000000000000794d */ /* 0x000fea0003800000 */
.L_x_3:
[----:B------:R-:W-:-:S00]  /*2f30*/  BRA `(.L_x_3) ;  /* 0xfffffff000007947 */ /* 0x000fc0000383ffff */
[----:B------:R-:W-:-:S00]  /*2f40*/  NOP ;  /* 0x0000000000007918 */ /* 0x000fc00000000000 */
        /* <DEDUP_REMOVED lines=11> */
.L_x_4:


//--------------------- .nv.shared.triton__0d1d2d3d4de5e --------------------------
	.section	.nv.shared.triton__0d1d2d3d4de5e,"aw",@nobits
	.align	16
